def gluon_wgmma(
    a_ptr,
    b_ptr,
    c_ptr,
    M,
    N,
    K,
    stride_am,
    stride_bk,
    stride_cm,
    BLOCK_M: gl.constexpr,
    BLOCK_N: gl.constexpr,
    BLOCK_K: gl.constexpr,
    DTYPE: gl.constexpr,
    A_LAYOUT: gl.constexpr,
    B_LAYOUT: gl.constexpr,
    C_LAYOUT: gl.constexpr,
    B_SHAPE: gl.constexpr,
    TRANS_B: gl.constexpr,
    NUM_BUFFERS: gl.constexpr,
    NUM_WARPS: gl.constexpr,
):
    a_desc = tma.make_tensor_descriptor(
        a_ptr, [M, K], [stride_am, 1], [BLOCK_M, BLOCK_K], A_LAYOUT
    )
    b_desc = tma.make_tensor_descriptor(
        b_ptr,
        [N, K] if TRANS_B else [K, N],
        [stride_bk, 1],
        B_SHAPE,
        B_LAYOUT,
    )
    c_desc = tma.make_tensor_descriptor(
        c_ptr, [M, N], [stride_cm, 1], [BLOCK_M, BLOCK_N], C_LAYOUT
    )

    a_bufs = gl.allocate_shared_memory(
        DTYPE, [NUM_BUFFERS, BLOCK_M, BLOCK_K], A_LAYOUT
    )
    b_bufs = gl.allocate_shared_memory(DTYPE, [NUM_BUFFERS] + B_SHAPE, B_LAYOUT)

    pid_m = gl.program_id(0)
    pid_n = gl.program_id(1)
    off_m = pid_m * BLOCK_M
    off_n = pid_n * BLOCK_N

    mma_layout: gl.constexpr = pick_wgmma_layout(DTYPE, BLOCK_M, BLOCK_N, NUM_WARPS)
    acc = warpgroup_mma_init(
        gl.zeros((BLOCK_M, BLOCK_N), dtype=gl.float32, layout=mma_layout)
    )

    bars = gl.allocate_shared_memory(
        gl.int64, [NUM_BUFFERS, 1], mbarrier.MBarrierLayout()
    )
    for i in gl.static_range(NUM_BUFFERS):
        mbarrier.init(bars.index(i), count=1)
    idx = 0
    phase = 0

    for k in range(0, K, BLOCK_K):
        a = a_bufs.index(idx)
        b = b_bufs.index(idx)
        bar = bars.index(idx)
        mbarrier.expect(bar, a_desc.block_type.nbytes + b_desc.block_type.nbytes)
        tma.async_copy_global_to_shared(a_desc, [off_m, k], bar, a)
        tma.async_copy_global_to_shared(
            b_desc, [off_n, k] if TRANS_B else [k, off_n], bar, b
        )
        mbarrier.wait(bar, phase=phase)

        if TRANS_B:
            b = b.permute((1, 0))
        acc = warpgroup_mma_wait(num_outstanding=0, deps=(acc,))
        acc = warpgroup_mma(a, b, acc, is_async=True)

        idx += 1
        if idx == NUM_BUFFERS:
            idx = 0
            phase ^= 1

    acc = warpgroup_mma_wait(num_outstanding=0, deps=(acc,))
    for i in gl.static_range(NUM_BUFFERS):
        mbarrier.invalidate(bars.index(i))

    c_smem = gl.allocate_shared_memory(DTYPE, [BLOCK_M, BLOCK_N], C_LAYOUT)
    c_smem.store(acc.to(DTYPE))
    fence_async_shared()
    tma.async_copy_shared_to_global(c_desc, [off_m, off_n], c_smem)
    tma.store_wait(pendings=0)

# config = {"BLOCK_K": 128, "BLOCK_M": 128, "BLOCK_N": 64, "arch": "sm_90", "dtype": "bf16", "num_buffers": 2, "num_warps": 8, "trans_b": 1}
# arch = sm_90


// ===== COMPILED SASS (sm_90a) =====

	.target	sm_90a

	.elftype	@"ET_EXEC"


//--------------------- .note.nv.tkinfo           --------------------------
	.section	.note.nv.tkinfo,"",@"SHT_NOTE"
	.sectionflags	@"SHF_NOTE_NV_TKINFO"
	.tkinfo
        /*0018*/ 	.word	0x00000002
        /*0030*/ 	.string	""
        /*0030*/ 	.string	"ptxas"
        /*0030*/ 	.string	"Cuda compilation tools, release 13.0, V13.0.88"
        /*0030*/ 	.string	"Build cuda_13.0.r13.0/compiler.36424714_0"
        /*0030*/ 	.string	"-v  -suppress-debug-info  -lineinfo  -arch sm_90a "



//--------------------- .note.nv.cuinfo           --------------------------
	.section	.note.nv.cuinfo,"",@"SHT_NOTE"
	.sectionflags	@"SHF_NOTE_NV_CUINFO"
        /*0018*/ 	.short	0x0002
        /*001a*/ 	.short	0x005a
        /*001c*/ 	.short	0x0082
	.zero		2


//--------------------- .nv.info                  --------------------------
	.section	.nv.info,"",@"SHT_CUDA_INFO"
	.align	4


	//----- nvinfo : EIATTR_REGCOUNT
	.align		4
        /*0000*/ 	.byte	0x04, 0x2f
        /*0002*/ 	.short	(.L_1 - .L_0)
	.align		4
.L_0:
        /*0004*/ 	.word	index@(gluon_wgmma)
        /*0008*/ 	.word	0x0000003a


	//----- nvinfo : EIATTR_FRAME_SIZE
	.align		4
.L_1:
        /*000c*/ 	.byte	0x04, 0x11
        /*000e*/ 	.short	(.L_3 - .L_2)
	.align		4
.L_2:
        /*0010*/ 	.word	index@(gluon_wgmma)
        /*0014*/ 	.word	0x00000000


	//----- nvinfo : EIATTR_MIN_STACK_SIZE
	.align		4
.L_3:
        /*0018*/ 	.byte	0x04, 0x12
        /*001a*/ 	.short	(.L_5 - .L_4)
	.align		4
.L_4:
        /*001c*/ 	.word	index@(gluon_wgmma)
        /*0020*/ 	.word	0x00000000
.L_5:


//--------------------- .nv.compat                --------------------------
	.section	.nv.compat,"",@"SHT_CUDA_COMPAT_INFO"
	.align	4
        /*0000*/ 	.byte	0x02, 0x09, 0x01, 0x00, 0x02, 0x02, 0x04, 0x00, 0x02, 0x05, 0x05, 0x00, 0x03, 0x07, 0x01, 0x01
        /*0010*/ 	.byte	0x02, 0x03, 0x03, 0x00, 0x02, 0x06, 0x01, 0x00, 0x04, 0x0b, 0x08, 0x00, 0x00, 0x00, 0x00, 0x00
        /*0020*/ 	.byte	0x00, 0x00, 0x00, 0x00


//--------------------- .nv.info.gluon_wgmma      --------------------------
	.section	.nv.info.gluon_wgmma,"",@"SHT_CUDA_INFO"
	.sectionflags	@""
	.align	4


	//----- nvinfo : EIATTR_CUDA_API_VERSION
	.align		4
        /*0000*/ 	.byte	0x04, 0x37
        /*0002*/ 	.short	(.L_7 - .L_6)
.L_6:
        /*0004*/ 	.word	0x00000082


	//----- nvinfo : EIATTR_KPARAM_INFO
	.align		4
.L_7:
        /*0008*/ 	.byte	0x04, 0x17
        /*000a*/ 	.short	(.L_9 - .L_8)
.L_8:
        /*000c*/ 	.word	0x00000000
        /*0010*/ 	.short	0x000a
        /*0012*/ 	.short	0x0048
        /*0014*/ 	.byte	0x00, 0xf4, 0x21, 0x00


	//----- nvinfo : EIATTR_KPARAM_INFO
	.align		4
.L_9:
        /*0018*/ 	.byte	0x04, 0x17
        /*001a*/ 	.short	(.L_11 - .L_10)
.L_10:
        /*001c*/ 	.word	0x00000000
        /*0020*/ 	.short	0x0009
        /*0022*/ 	.short	0x0040
        /*0024*/ 	.byte	0x00, 0xf4, 0x21, 0x00


	//----- nvinfo : EIATTR_KPARAM_INFO
	.align		4
.L_11:
        /*0028*/ 	.byte	0x04, 0x17
        /*002a*/ 	.short	(.L_13 - .L_12)
.L_12:
        /*002c*/ 	.word	0x00000000
        /*0030*/ 	.short	0x0008
        /*0032*/ 	.short	0x0038
        /*0034*/ 	.byte	0x00, 0xf0, 0x21, 0x00


	//----- nvinfo : EIATTR_KPARAM_INFO
	.align		4
.L_13:
        /*0038*/ 	.byte	0x04, 0x17
        /*003a*/ 	.short	(.L_15 - .L_14)
.L_14:
        /*003c*/ 	.word	0x00000000
        /*0040*/ 	.short	0x0007
        /*0042*/ 	.short	0x0030
        /*0044*/ 	.byte	0x00, 0xf0, 0x21, 0x00


	//----- nvinfo : EIATTR_KPARAM_INFO
	.align		4
.L_15:
        /*0048*/ 	.byte	0x04, 0x17
        /*004a*/ 	.short	(.L_17 - .L_16)
.L_16:
        /*004c*/ 	.word	0x00000000
        /*0050*/ 	.short	0x0006
        /*0052*/ 	.short	0x0028
        /*0054*/ 	.byte	0x00, 0xf0, 0x21, 0x00


	//----- nvinfo : EIATTR_KPARAM_INFO
	.align		4
.L_17:
        /*0058*/ 	.byte	0x04, 0x17
        /*005a*/ 	.short	(.L_19 - .L_18)
.L_18:
        /*005c*/ 	.word	0x00000000
        /*0060*/ 	.short	0x0005
        /*0062*/ 	.short	0x0020
        /*0064*/ 	.byte	0x00, 0xf0, 0x11, 0x00


	//----- nvinfo : EIATTR_KPARAM_INFO
	.align		4
.L_19:
        /*0068*/ 	.byte	0x04, 0x17
        /*006a*/ 	.short	(.L_21 - .L_20)
.L_20:
        /*006c*/ 	.word	0x00000000
        /*0070*/ 	.short	0x0004
        /*0072*/ 	.short	0x001c
        /*0074*/ 	.byte	0x00, 0xf0, 0x11, 0x00


	//----- nvinfo : EIATTR_KPARAM_INFO
	.align		4
.L_21:
        /*0078*/ 	.byte	0x04, 0x17
        /*007a*/ 	.short	(.L_23 - .L_22)
.L_22:
        /*007c*/ 	.word	0x00000000
        /*0080*/ 	.short	0x0003
        /*0082*/ 	.short	0x0018
        /*0084*/ 	.byte	0x00, 0xf0, 0x11, 0x00


	//----- nvinfo : EIATTR_KPARAM_INFO
	.align		4
.L_23:
        /*0088*/ 	.byte	0x04, 0x17
        /*008a*/ 	.short	(.L_25 - .L_24)
.L_24:
        /*008c*/ 	.word	0x00000000
        /*0090*/ 	.short	0x0002
        /*0092*/ 	.short	0x0010
        /*0094*/ 	.byte	0x00, 0xf4, 0x21, 0x00


	//----- nvinfo : EIATTR_KPARAM_INFO
	.align		4
.L_25:
        /*0098*/ 	.byte	0x04, 0x17
        /*009a*/ 	.short	(.L_27 - .L_26)
.L_26:
        /*009c*/ 	.word	0x00000000
        /*00a0*/ 	.short	0x0001
        /*00a2*/ 	.short	0x0008
        /*00a4*/ 	.byte	0x00, 0xf4, 0x21, 0x00


	//----- nvinfo : EIATTR_KPARAM_INFO
	.align		4
.L_27:
        /*00a8*/ 	.byte	0x04, 0x17
        /*00aa*/ 	.short	(.L_29 - .L_28)
.L_28:
        /*00ac*/ 	.word	0x00000000
        /*00b0*/ 	.short	0x0000
        /*00b2*/ 	.short	0x0000
        /*00b4*/ 	.byte	0x00, 0xf4, 0x21, 0x00


	//----- nvinfo : EIATTR_SPARSE_MMA_MASK
	.align		4
.L_29:
        /*00b8*/ 	.byte	0x03, 0x50
        /*00ba*/ 	.short	0x0000


	//----- nvinfo : EIATTR_MAXREG_COUNT
	.align		4
        /*00bc*/ 	.byte	0x03, 0x1b
        /*00be*/ 	.short	0x00ff


	//----- nvinfo : EIATTR_NUM_BARRIERS
	.align		4
        /*00c0*/ 	.byte	0x02, 0x4c
        /*00c2*/ 	.byte	0x01
	.zero		1


	//----- nvinfo : EIATTR_MERCURY_ISA_VERSION
	.align		4
        /*00c4*/ 	.byte	0x03, 0x5f
        /*00c6*/ 	.short	0x0101


	//----- nvinfo : EIATTR_INT_WARP_WIDE_INSTR_OFFSETS
	.align		4
        /*00c8*/ 	.byte	0x04, 0x31
        /*00ca*/ 	.short	(.L_31 - .L_30)


	//   ....[0]....
.L_30:
        /*00cc*/ 	.word	0x00001340


	//   ....[1]....
        /*00d0*/ 	.word	0x00001360


	//   ....[2]....
        /*00d4*/ 	.word	0x00001410


	//   ....[3]....
        /*00d8*/ 	.word	0x000016d0


	//   ....[4]....
        /*00dc*/ 	.word	0x000016e0


	//   ....[5]....
        /*00e0*/ 	.word	0x00001760


	//   ....[6]....
        /*00e4*/ 	.word	0x00001790


	//   ....[7]....
        /*00e8*/ 	.word	0x00001df0


	//   ....[8]....
        /*00ec*/ 	.word	0x00001e00


	//----- nvinfo : EIATTR_COOP_GROUP_MASK_REGIDS
	.align		4
.L_31:
        /*00f0*/ 	.byte	0x04, 0x29
        /*00f2*/ 	.short	(.L_33 - .L_32)


	//   ....[0]....
.L_32:
        /*00f4*/ 	.word	0xffffffff


	//   ....[1]....
        /*00f8*/ 	.word	0xffffffff


	//   ....[2]....
        /*00fc*/ 	.word	0xffffffff


	//----- nvinfo : EIATTR_COOP_GROUP_INSTR_OFFSETS
	.align		4
.L_33:
        /*0100*/ 	.byte	0x04, 0x28
        /*0102*/ 	.short	(.L_35 - .L_34)


	//   ....[0]....
.L_34:
        /*0104*/ 	.word	0x00000150


	//   ....[1]....
        /*0108*/ 	.word	0x00000700


	//   ....[2]....
        /*010c*/ 	.word	0x00000cf0


	//----- nvinfo : EIATTR_MBARRIER_INSTR_OFFSETS
	.align		4
.L_35:
        /*0110*/ 	.byte	0x04, 0x39
        /*0112*/ 	.short	(.L_37 - .L_36)


	//   ....[0]....
.L_36:
        /*0114*/ 	.word	0x00001490
        /*0118*/ 	.word	0x000000ff
        /*011c*/ 	.word	0x00018000
        /*0120*/ 	.short	0x0100
        /*0122*/ 	.byte	0x0c
	.zero		1


	//   ....[1]....
        /*0124*/ 	.word	0x000014b0
        /*0128*/ 	.word	0x000000ff
        /*012c*/ 	.word	0x00018008
        /*0130*/ 	.short	0x0100
        /*0132*/ 	.byte	0x0c
	.zero		1


	//   ....[2]....
        /*0134*/ 	.word	0x00001840
        /*0138*/ 	.word	0x000000ff
        /*013c*/ 	.word	0x00018000
        /*0140*/ 	.short	0x010a
        /*0142*/ 	.byte	0x20
	.zero		1


	//   ....[3]....
        /*0144*/ 	.word	0x00001c60
        /*0148*/ 	.word	0x000000ff
        /*014c*/ 	.word	0x00018000
        /*0150*/ 	.short	0x0108
        /*0152*/ 	.byte	0x0c
	.zero		1


	//   ....[4]....
        /*0154*/ 	.word	0x00001d80
        /*0158*/ 	.word	0x000000ff
        /*015c*/ 	.word	0x00018008
        /*0160*/ 	.short	0x0108
        /*0162*/ 	.byte	0x0c
	.zero		1


	//   ....[5]....
        /*0164*/ 	.word	0x00001eb0
        /*0168*/ 	.word	0x000000ff
        /*016c*/ 	.word	0x00018000
        /*0170*/ 	.short	0x010a
        /*0172*/ 	.byte	0x20
	.zero		1


	//----- nvinfo : EIATTR_NUM_MBARRIERS
	.align		4
.L_37:
        /*0174*/ 	.byte	0x03, 0x38
        /*0176*/ 	.short	0x0002


	//----- nvinfo : EIATTR_EXIT_INSTR_OFFSETS
	.align		4
        /*0178*/ 	.byte	0x04, 0x1c
        /*017a*/ 	.short	(.L_39 - .L_38)


	//   ....[0]....
.L_38:
        /*017c*/ 	.word	0x00001ea0


	//----- nvinfo : EIATTR_REQNTID
	.align		4
.L_39:
        /*0180*/ 	.byte	0x04, 0x10
        /*0182*/ 	.short	(.L_41 - .L_40)
.L_40:
        /*0184*/ 	.word	0x00000100
        /*0188*/ 	.word	0x00000001
        /*018c*/ 	.word	0x00000001


	//----- nvinfo : EIATTR_CRS_STACK_SIZE
	.align		4
.L_41:
        /*0190*/ 	.byte	0x04, 0x1e
        /*0192*/ 	.short	(.L_43 - .L_42)
.L_42:
        /*0194*/ 	.word	0x00000000


	//----- nvinfo : EIATTR_CBANK_PARAM_SIZE
	.align		4
.L_43:
        /*0198*/ 	.byte	0x03, 0x19
        /*019a*/ 	.short	0x0050


	//----- nvinfo : EIATTR_PARAM_CBANK
	.align		4
        /*019c*/ 	.byte	0x04, 0x0a
        /*019e*/ 	.short	(.L_45 - .L_44)
	.align		4
.L_44:
        /*01a0*/ 	.word	index@(.nv.constant0.gluon_wgmma)
        /*01a4*/ 	.short	0x0210
        /*01a6*/ 	.short	0x0050


	//----- nvinfo : EIATTR_SW_WAR
	.align		4
.L_45:
        /*01a8*/ 	.byte	0x04, 0x36
        /*01aa*/ 	.short	(.L_47 - .L_46)
.L_46:
        /*01ac*/ 	.word	0x00000008
.L_47:


//--------------------- .nv.callgraph             --------------------------
	.section	.nv.callgraph,"",@"SHT_CUDA_CALLGRAPH"
	.align	4
	.sectionentsize	8
	.align		4
        /*0000*/ 	.word	0x00000000
	.align		4
        /*0004*/ 	.word	0xffffffff
	.align		4
        /*0008*/ 	.word	0x00000000
	.align		4
        /*000c*/ 	.word	0xfffffffe
	.align		4
        /*0010*/ 	.word	0x00000000
	.align		4
        /*0014*/ 	.word	0xfffffffd
	.align		4
        /*0018*/ 	.word	0x00000000
	.align		4
        /*001c*/ 	.word	0xfffffffc


//--------------------- .text.gluon_wgmma         --------------------------
	.section	.text.gluon_wgmma,"ax",@progbits
	.align	128
        .global         gluon_wgmma
        .type           gluon_wgmma,@function
        .size           gluon_wgmma,(.L_x_52 - gluon_wgmma)
        .other          gluon_wgmma,@"STO_CUDA_ENTRY STV_DEFAULT"
gluon_wgmma:
.text.gluon_wgmma:
[----:B------:R-:W-:Y:S01]  /*0000*/  LDC R1, c[0x0][0x28] ;  /* 0x00000a00ff017b82 */ /* 0x000fe20000000800 */
[----:B------:R-:W1:Y:S07]  /*0010*/  S2R R0, SR_TID.X ;  /* 0x0000000000007919 */ /* 0x000e6e0000002100 */
[----:B------:R-:W2:Y:S01]  /*0020*/  S2UR UR4, SR_CgaCtaId ;  /* 0x00000000000479c3 */ /* 0x000ea20000008800 */
[----:B------:R-:W-:Y:S01]  /*0030*/  UMOV UR12, 0x400 ;  /* 0x00000400000c7882 */ /* 0x000fe20000000000 */
[----:B------:R-:W-:Y:S01]  /*0040*/  ULDC UR6, c[0x0][0xc] ;  /* 0x0000030000067ab9 */ /* 0x000fe20000000800 */
[----:B------:R-:W-:Y:S01]  /*0050*/  ULDC.64 UR28, c[0x0][0x250] ;  /* 0x00009400001c7ab9 */ /* 0x000fe20000000a00 */
[----:B------:R-:W-:Y:S04]  /*0060*/  BSSY B0, `(.L_x_0) ;  /* 0x000001f000007945 */ /* 0x000fe80003800000 */
[----:B------:R-:W3:Y:S08]  /*0070*/  LDC R2, c[0x0][0x228] ;  /* 0x00008a00ff027b82 */ /* 0x000ef00000000800 */
[----:B------:R-:W4:Y:S08]  /*0080*/  LDC R8, c[0x0][0x230] ;  /* 0x00008c00ff087b82 */ /* 0x000f300000000800 */
[----:B------:R-:W-:Y:S01]  /*0090*/  S2UR UR15, SR_CTAID.Y ;  /* 0x00000000000f79c3 */ /* 0x000fe20000002600 */
[----:B--2---:R-:W-:-:S03]  /*00a0*/  ULEA UR12, UR4, UR12, 0x18 ;  /* 0x0000000c040c7291 */ /* 0x004fc6000f8ec03f */
[----:B------:R-:W-:Y:S01]  /*00b0*/  ULDC UR4, c[0x0][0x10] ;  /* 0x0000040000047ab9 */ /* 0x000fe20000000800 */
[----:B-1----:R-:W-:-:S03]  /*00c0*/  LOP3.LUT R6, R0, 0xff, RZ, 0xc0, !PT ;  /* 0x000000ff00067812 */ /* 0x002fc600078ec0ff */
[----:B------:R-:W1:Y:S01]  /*00d0*/  S2UR UR5, SR_CTAID.Z ;  /* 0x00000000000579c3 */ /* 0x000e620000002700 */
[----:B---3--:R-:W-:Y:S01]  /*00e0*/  VIADD R2, R2, 0xffffffff ;  /* 0xffffffff02027836 */ /* 0x008fe20000000000 */
[C---:B------:R-:W-:Y:S02]  /*00f0*/  ISETP.GE.U32.AND P0, PT, R6.reuse, 0x20, PT ;  /* 0x000000200600780c */ /* 0x040fe40003f06070 */
[C---:B------:R-:W-:Y:S02]  /*0100*/  ISETP.NE.U32.AND P2, PT, R6.reuse, RZ, PT ;  /* 0x000000ff0600720c */ /* 0x040fe40003f45070 */
[----:B------:R-:W-:Y:S02]  /*0110*/  LEA R11, R6, UR12, 0x2 ;  /* 0x0000000c060b7c11 */ /* 0x000fe4000f8e10ff */
[----:B------:R-:W2:Y:S01]  /*0120*/  S2UR UR30, SR_CTAID.X ;  /* 0x00000000001e79c3 */ /* 0x000ea20000002500 */
[----:B----4-:R-:W-:-:S06]  /*0130*/  VIADD R9, R8, 0xffffffff ;  /* 0xffffffff08097836 */ /* 0x010fcc0000000000 */
[----:B------:R3:W-:Y:S01]  /*0140*/  @!P0 STS [R11], RZ ;  /* 0x000000ff0b008388 */ /* 0x0007e20000000800 */
[----:B------:R-:W-:-:S03]  /*0150*/  NOP ;  /* 0x0000000000007918 */ /* 0x000fc60000000000 */
[----:B------:R3:W-:Y:S01]  /*0160*/  @!P2 STS [UR12+0x24], R2 ;  /* 0x00002402ff00a988 */ /* 0x0007e2000800080c */
[----:B-1----:R-:W-:-:S03]  /*0170*/  UIMAD UR4, UR5, UR4, UR15 ;  /* 0x00000004050472a4 */ /* 0x002fc6000f8e020f */
[----:B------:R3:W-:Y:S01]  /*0180*/  @!P2 STS [UR12+0x20], R9 ;  /* 0x00002009ff00a988 */ /* 0x0007e2000800080c */
[----:B--2---:R-:W-:-:S04]  /*0190*/  UIMAD UR4, UR4, UR6, UR30 ;  /* 0x00000006040472a4 */ /* 0x004fc8000f8e021e */
[----:B------:R-:W-:-:S03]  /*01a0*/  UIMAD UR5, UR4, 0x180, URZ ;  /* 0x00000180040578a4 */ /* 0x000fc6000f8e023f */
[----:B------:R-:W-:Y:S01]  /*01b0*/  UMOV UR4, URZ ;  /* 0x0000003f00047c82 */ /* 0x000fe20008000000 */
[----:B------:R-:W-:-:S04]  /*01c0*/  UIADD3 UR20, UP0, UR5, UR28, URZ ;  /* 0x0000001c05147290 */ /* 0x000fc8000ff1e03f */
[----:B------:R-:W-:Y:S01]  /*01d0*/  ULEA.HI.X.SX32 UR21, UR5, UR29, 0x1, UP0 ;  /* 0x0000001d05157291 */ /* 0x000fe200080f0e3f */
[----:B---3--:R-:W-:Y:S11]  /*01e0*/  @P2 BRA `(.L_x_1) ;  /* 0x0000000000182947 */ /* 0x008ff60003800000 */
[----:B------:R-:W1:Y:S01]  /*01f0*/  LDS R3, [UR12+0x8] ;  /* 0x0000080cff037984 */ /* 0x000e620008000800 */
[----:B------:R-:W2:Y:S01]  /*0200*/  LDC.64 R12, c[0x0][0x210] ;  /* 0x00008400ff0c7b82 */ /* 0x000ea20000000a00 */
[----:B------:R-:W-:Y:S02]  /*0210*/  IMAD.MOV.U32 R4, RZ, RZ, 0x70 ;  /* 0x00000070ff047424 */ /* 0x000fe400078e00ff */
[----:B--2---:R2:W-:Y:S03]  /*0220*/  STS.64 [UR12], R12 ;  /* 0x0000000cff007988 */ /* 0x0045e60008000a0c */
[----:B-1----:R-:W-:-:S05]  /*0230*/  LOP3.LUT R3, R3, 0x10, R4, 0xd8, !PT ;  /* 0x0000001003037812 */ /* 0x002fca00078ed804 */
[----:B------:R2:W-:Y:S02]  /*0240*/  STS [UR12+0x8], R3 ;  /* 0x00000803ff007988 */ /* 0x0005e4000800080c */
.L_x_1:
[----:B------:R-:W-:Y:S05]  /*0250*/  BSYNC B0 ;  /* 0x0000000000007941 */ /* 0x000fea0003800000 */
.L_x_0:
[----:B------:R-:W-:Y:S04]  /*0260*/  BSSY B0, `(.L_x_2) ;  /* 0x000000a000007945 */ /* 0x000fe80003800000 */
[----:B------:R-:W-:Y:S05]  /*0270*/  @P2 BRA `(.L_x_3) ;  /* 0x0000000000202947 */ /* 0x000fea0003800000 */
[----:B--2---:R-:W1:Y:S01]  /*0280*/  LDS R3, [UR12+0x34] ;  /* 0x0000340cff037984 */ /* 0x004e620008000800 */
[----:B------:R-:W-:Y:S02]  /*0290*/  IMAD.MOV.U32 R4, RZ, RZ, 0x3f000000 ;  /* 0x3f000000ff047424 */ /* 0x000fe400078e00ff */
[----:B------:R-:W-:Y:S01]  /*02a0*/  @!P2 IMAD.MOV.U32 R5, RZ, RZ, 0x7f ;  /* 0x0000007fff05a424 */ /* 0x000fe200078e00ff */
[----:B------:R-:W2:Y:S02]  /*02b0*/  @!P2 LDS R10, [UR12+0x38] ;  /* 0x0000380cff0aa984 */ /* 0x000ea40008000800 */
[----:B-1----:R-:W-:Y:S02]  /*02c0*/  LOP3.LUT R3, R3, 0xff000000, R4, 0xb8, !PT ;  /* 0xff00000003037812 */ /* 0x002fe400078eb804 */
[----:B--2---:R-:W-:-:S03]  /*02d0*/  @!P2 LOP3.LUT R4, R10, 0xff, R5, 0xb8, !PT ;  /* 0x000000ff0a04a812 */ /* 0x004fc600078eb805 */
[----:B------:R1:W-:Y:S04]  /*02e0*/  STS [UR12+0x34], R3 ;  /* 0x00003403ff007988 */ /* 0x0003e8000800080c */
[----:B------:R1:W-:Y:S02]  /*02f0*/  @!P2 STS [UR12+0x38], R4 ;  /* 0x00003804ff00a988 */ /* 0x0003e4000800080c */
.L_x_3:
[----:B------:R-:W-:Y:S05]  /*0300*/  BSYNC B0 ;  /* 0x0000000000007941 */ /* 0x000fea0003800000 */
.L_x_2:
[----:B------:R-:W-:Y:S04]  /*0310*/  BSSY B0, `(.L_x_4) ;  /* 0x000000e000007945 */ /* 0x000fe80003800000 */
[----:B------:R-:W-:Y:S05]  /*0320*/  @P2 BRA `(.L_x_5) ;  /* 0x0000000000302947 */ /* 0x000fea0003800000 */
[----:B-1----:R-:W1:Y:S01]  /*0330*/  LDS R4, [UR12+0x34] ;  /* 0x0000340cff047984 */ /* 0x002e620008000800 */
[----:B--2---:R-:W2:Y:S03]  /*0340*/  LDC.64 R12, c[0x0][0x238] ;  /* 0x00008e00ff0c7b82 */ /* 0x004ea60000000a00 */
[----:B------:R-:W3:Y:S01]  /*0350*/  LDS R3, [UR12+0x1c] ;  /* 0x00001c0cff037984 */ /* 0x000ee20008000800 */
[C---:B--2---:R-:W-:Y:S01]  /*0360*/  SHF.L.U64.HI R10, R12.reuse, 0x1, R13 ;  /* 0x000000010c0a7819 */ /* 0x044fe2000001020d */
[----:B------:R-:W-:-:S03]  /*0370*/  IMAD.SHL.U32 R5, R12, 0x2, RZ ;  /* 0x000000020c057824 */ /* 0x000fc600078e00ff */
[--C-:B------:R-:W-:Y:S02]  /*0380*/  SHF.R.U32.HI R12, RZ, 0x4, R10.reuse ;  /* 0x00000004ff0c7819 */ /* 0x100fe4000001160a */
[----:B------:R-:W-:-:S05]  /*0390*/  SHF.R.U64 R5, R5, 0x4, R10 ;  /* 0x0000000405057819 */ /* 0x000fca000000120a */
[----:B------:R4:W-:Y:S01]  /*03a0*/  STS [UR12+0xc], R5 ;  /* 0x00000c05ff007988 */ /* 0x0009e2000800080c */
[----:B-1----:R-:W-:Y:S02]  /*03b0*/  LOP3.LUT R4, R4, 0x7, RZ, 0xb8, !PT ;  /* 0x0000000704047812 */ /* 0x002fe400078eb8ff */
[----:B---3--:R-:W-:-:S03]  /*03c0*/  LOP3.LUT R3, R3, 0xf, R12, 0xb8, !PT ;  /* 0x0000000f03037812 */ /* 0x008fc600078eb80c */
[----:B------:R4:W-:Y:S04]  /*03d0*/  STS [UR12+0x34], R4 ;  /* 0x00003404ff007988 */ /* 0x0009e8000800080c */
[----:B------:R4:W-:Y:S02]  /*03e0*/  STS [UR12+0x1c], R3 ;  /* 0x00001c03ff007988 */ /* 0x0009e4000800080c */
.L_x_5:
[----:B------:R-:W-:Y:S05]  /*03f0*/  BSYNC B0 ;  /* 0x0000000000007941 */ /* 0x000fea0003800000 */
.L_x_4:
[----:B------:R-:W-:Y:S04]  /*0400*/  BSSY B1, `(.L_x_6) ;  /* 0x000001a000017945 */ /* 0x000fe80003800000 */
[----:B------:R-:W-:Y:S04]  /*0410*/  BSSY B0, `(.L_x_7) ;  /* 0x0000015000007945 */ /* 0x000fe80003800000 */
[----:B------:R-:W-:Y:S05]  /*0420*/  @P2 BRA `(.L_x_8) ;  /* 0x0000000000202947 */ /* 0x000fea0003800000 */
[----:B-12-4-:R-:W1:Y:S02]  /*0430*/  LDS R3, [UR12+0x34] ;  /* 0x0000340cff037984 */ /* 0x016e640008000800 */
[----:B-1----:R-:W-:-:S05]  /*0440*/  LOP3.LUT R3, R3, 0x38, RZ, 0xb8, !PT ;  /* 0x0000003803037812 */ /* 0x002fca00078eb8ff */
[----:B------:R1:W-:Y:S01]  /*0450*/  STS [UR12+0x34], R3 ;  /* 0x00003403ff007988 */ /* 0x0003e2000800080c */
[----:B------:R-:W-:Y:S05]  /*0460*/  @P2 BRA `(.L_x_9) ;  /* 0x0000000000202947 */ /* 0x000fea0003800000 */
[----:B-1----:R-:W1:Y:S01]  /*0470*/  LDS R3, [UR12+0x8] ;  /* 0x0000080cff037984 */ /* 0x002e620008000800 */
[----:B------:R-:W-:-:S05]  /*0480*/  IMAD.MOV.U32 R4, RZ, RZ, 0x780 ;  /* 0x00000780ff047424 */ /* 0x000fca00078e00ff */
[----:B-1----:R-:W-:-:S05]  /*0490*/  LOP3.LUT R3, R3, 0x500, R4, 0xd8, !PT ;  /* 0x0000050003037812 */ /* 0x002fca00078ed804 */
[----:B------:R3:W-:Y:S02]  /*04a0*/  STS [UR12+0x8], R3 ;  /* 0x00000803ff007988 */ /* 0x0007e4000800080c */
.L_x_8:
[----:B------:R-:W-:Y:S05]  /*04b0*/  @P2 BRA `(.L_x_10) ;  /* 0x0000000000282947 */ /* 0x000fea0003800000 */
[----:B-1234-:R-:W1:Y:S02]  /*04c0*/  LDS R3, [UR12+0x8] ;  /* 0x0000080cff037984 */ /* 0x01ee640008000800 */
[----:B-1----:R-:W-:-:S05]  /*04d0*/  LOP3.LUT R3, R3, 0x1800, RZ, 0xb8, !PT ;  /* 0x0000180003037812 */ /* 0x002fca00078eb8ff */
[----:B------:R2:W-:Y:S02]  /*04e0*/  STS [UR12+0x8], R3 ;  /* 0x00000803ff007988 */ /* 0x0005e4000800080c */
.L_x_9:
[----:B------:R-:W-:Y:S05]  /*04f0*/  @P2 BREAK B0 ;  /* 0x0000000000002942 */ /* 0x000fea0003800000 */
[----:B------:R-:W-:Y:S05]  /*0500*/  @P2 BRA `(.L_x_11) ;  /* 0x0000000000242947 */ /* 0x000fea0003800000 */
[----:B------:R-:W3:Y:S01]  /*0510*/  LDS R4, [UR12+0x8] ;  /* 0x0000080cff047984 */ /* 0x000ee20008000800 */
[----:B-12---:R-:W-:-:S05]  /*0520*/  IMAD.MOV.U32 R3, RZ, RZ, 0x6000 ;  /* 0x00006000ff037424 */ /* 0x006fca00078e00ff */
[----:B---3--:R-:W-:-:S04]  /*0530*/  LOP3.LUT R3, R4, 0x6000, R3, 0xd8, !PT ;  /* 0x0000600004037812 */ /* 0x008fc800078ed803 */
[----:B------:R-:W-:-:S05]  /*0540*/  LOP3.LUT R3, R3, 0x400000, RZ, 0xb8, !PT ;  /* 0x0040000003037812 */ /* 0x000fca00078eb8ff */
[----:B------:R5:W-:Y:S02]  /*0550*/  STS [UR12+0x8], R3 ;  /* 0x00000803ff007988 */ /* 0x000be4000800080c */
.L_x_10:
[----:B------:R-:W-:Y:S05]  /*0560*/  BSYNC B0 ;  /* 0x0000000000007941 */ /* 0x000fea0003800000 */
.L_x_7:
[----:B-12345:R-:W1:Y:S02]  /*0570*/  @!P2 LDS R3, [UR12+0x8] ;  /* 0x0000080cff03a984 */ /* 0x03ee640008000800 */
[----:B-1----:R-:W-:-:S05]  /*0580*/  @!P2 LOP3.LUT R3, R3, 0x8000, RZ, 0xb8, !PT ;  /* 0x000080000303a812 */ /* 0x002fca00078eb8ff */
[----:B------:R3:W-:Y:S02]  /*0590*/  @!P2 STS [UR12+0x8], R3 ;  /* 0x00000803ff00a988 */ /* 0x0007e4000800080c */
.L_x_11:
[----:B------:R-:W-:Y:S05]  /*05a0*/  BSYNC B1 ;  /* 0x0000000000017941 */ /* 0x000fea0003800000 */
.L_x_6:
[----:B------:R-:W-:Y:S05]  /*05b0*/  WARPSYNC.ALL ;  /* 0x0000000000007948 */ /* 0x000fea0003800000 */
[----:B------:R-:W-:Y:S05]  /*05c0*/  @P0 BRA `(.L_x_12) ;  /* 0x0000000000280947 */ /* 0x000fea0003800000 */
[----:B-123--:R-:W1:Y:S01]  /*05d0*/  S2R R3, SR_LANEID ;  /* 0x0000000000037919 */ /* 0x00ee620000000000 */
[----:B------:R-:W-:Y:S05]  /*05e0*/  WARPSYNC.ALL ;  /* 0x0000000000007948 */ /* 0x000fea0003800000 */
[----:B-1----:R-:W-:-:S05]  /*05f0*/  IMAD.SHL.U32 R3, R3, 0x4, RZ ;  /* 0x0000000403037824 */ /* 0x002fca00078e00ff */
[----:B------:R-:W1:Y:S01]  /*0600*/  LDS R7, [R3+UR12] ;  /* 0x0000000c03077984 */ /* 0x000e620008000800 */
[----:B------:R-:W-:-:S05]  /*0610*/  IADD3 R4, P1, R3, UR20, RZ ;  /* 0x0000001403047c10 */ /* 0x000fca000ff3e0ff */
[----:B------:R-:W-:-:S05]  /*0620*/  IMAD.X R5, RZ, RZ, UR21, P1 ;  /* 0x00000015ff057e24 */ /* 0x000fca00088e06ff */
[----:B-1----:R4:W5:Y:S01]  /*0630*/  ATOMG.E.EXCH.STRONG.GPU PT, RZ, [R4], R7 ;  /* 0x0000000704ff73a8 */ /* 0x00296200041ee100 */
[----:B------:R-:W-:-:S04]  /*0640*/  DEPBAR {5,4,3,2,1,0} ;  /* 0x0000003f0000791a */ /* 0x000fc80000000000 */
[----:B------:R4:W-:Y:S01]  /*0650*/  UTMACCTL.IV [UR20] ;  /* 0x00000000140079b9 */ /* 0x0009e20008000000 */
[----:B------:R-:W-:Y:S01]  /*0660*/  NOP ;  /* 0x0000000000007918 */ /* 0x000fe20000000000 */
.L_x_12:
[----:B------:R-:W-:Y:S05]  /*0670*/  @P0 BRA `(.L_x_13) ;  /* 0x00000000000c0947 */ /* 0x000fea0003800000 */
[----:B------:R0:W-:Y:S01]  /*0680*/  UTMACMDFLUSH ;  /* 0x00000000000079b7 */ /* 0x0001e20000000000 */
[----:B------:R-:W-:Y:S05]  /*0690*/  @P0 BRA `(.L_x_13) ;  /* 0x0000000000040947 */ /* 0x000fea0003800000 */
[----:B------:R-:W-:-:S04]  /*06a0*/  DEPBAR.LE SB0, 0x0 ;  /* 0x000080000000791a */ /* 0x000fc80000000000 */
.L_x_13:
[----:B------:R-:W-:Y:S05]  /*06b0*/  WARPSYNC.ALL ;  /* 0x0000000000007948 */ /* 0x000fea0003800000 */
[----:B-----5:R-:W-:Y:S06]  /*06c0*/  BAR.SYNC.DEFER_BLOCKING 0x0 ;  /* 0x0000000000007b1d */ /* 0x020fec0000010000 */
[----:B------:R-:W-:Y:S02]  /*06d0*/  BSSY B1, `(.L_x_14) ;  /* 0x000000b000017945 */ /* 0x000fe40003800000 */
[----:B------:R-:W-:Y:S06]  /*06e0*/  BAR.SYNC.DEFER_BLOCKING 0x0 ;  /* 0x0000000000007b1d */ /* 0x000fec0000010000 */
[----:B------:R5:W-:Y:S01]  /*06f0*/  @!P0 STS [R11], RZ ;  /* 0x000000ff0b008388 */ /* 0x000be20000000800 */
[----:B------:R-:W-:Y:S01]  /*0700*/  NOP ;  /* 0x0000000000007918 */ /* 0x000fe20000000000 */
[----:B------:R-:W-:Y:S05]  /*0710*/  @P2 BRA `(.L_x_15) ;  /* 0x0000000000182947 */ /* 0x000fea0003800000 */
[----:B-123--:R-:W1:Y:S01]  /*0720*/  LDS R3, [UR12+0x8] ;  /* 0x0000080cff037984 */ /* 0x00ee620008000800 */
[----:B------:R-:W2:Y:S01]  /*0730*/  LDC.64 R12, c[0x0][0x218] ;  /* 0x00008600ff0c7b82 */ /* 0x000ea20000000a00 */
[----:B----4-:R-:W-:Y:S02]  /*0740*/  IMAD.MOV.U32 R4, RZ, RZ, 0x70 ;  /* 0x00000070ff047424 */ /* 0x010fe400078e00ff */
[----:B--2---:R2:W-:Y:S03]  /*0750*/  STS.64 [UR12], R12 ;  /* 0x0000000cff007988 */ /* 0x0045e60008000a0c */
[----:B-1----:R-:W-:-:S05]  /*0760*/  LOP3.LUT R3, R3, 0x10, R4, 0xd8, !PT ;  /* 0x0000001003037812 */ /* 0x002fca00078ed804 */
[----:B------:R2:W-:Y:S02]  /*0770*/  STS [UR12+0x8], R3 ;  /* 0x00000803ff007988 */ /* 0x0005e4000800080c */
.L_x_15:
[----:B----4-:R-:W-:Y:S05]  /*0780*/  BSYNC B1 ;  /* 0x0000000000017941 */ /* 0x010fea0003800000 */
.L_x_14:
[----:B------:R-:W-:Y:S04]  /*0790*/  BSSY B2, `(.L_x_16) ;  /* 0x000000f000027945 */ /* 0x000fe80003800000 */
[----:B------:R-:W-:Y:S04]  /*07a0*/  BSSY B1, `(.L_x_17) ;  /* 0x000000c000017945 */ /* 0x000fe80003800000 */
[----:B------:R-:W-:Y:S05]  /*07b0*/  @P2 BRA `(.L_x_18) ;  /* 0x0000000000282947 */ /* 0x000fea0003800000 */
[----:B-123--:R-:W1:Y:S01]  /*07c0*/  LDS R3, [UR12+0x34] ;  /* 0x0000340cff037984 */ /* 0x00ee620008000800 */
[----:B------:R-:W-:Y:S01]  /*07d0*/  IMAD.MOV.U32 R4, RZ, RZ, 0x3f000000 ;  /* 0x3f000000ff047424 */ /* 0x000fe200078e00ff */
[----:B------:R-:W-:Y:S05]  /*07e0*/  @P2 BREAK B1 ;  /* 0x0000000000012942 */ /* 0x000fea0003800000 */
[----:B-1----:R-:W-:-:S05]  /*07f0*/  LOP3.LUT R3, R3, 0xff000000, R4, 0xb8, !PT ;  /* 0xff00000003037812 */ /* 0x002fca00078eb804 */
[----:B------:R1:W-:Y:S01]  /*0800*/  STS [UR12+0x34], R3 ;  /* 0x00003403ff007988 */ /* 0x0003e2000800080c */
[----:B------:R-:W-:Y:S05]  /*0810*/  @P2 BRA `(.L_x_19) ;  /* 0x0000000000182947 */ /* 0x000fea0003800000 */
[----:B------:R-:W2:Y:S01]  /*0820*/  LDS R4, [UR12+0x38] ;  /* 0x0000380cff047984 */ /* 0x000ea20008000800 */
[----:B-1----:R-:W-:-:S05]  /*0830*/  IMAD.MOV.U32 R3, RZ, RZ, 0x3f ;  /* 0x0000003fff037424 */ /* 0x002fca00078e00ff */
[----:B--2---:R-:W-:-:S05]  /*0840*/  LOP3.LUT R3, R4, 0xff, R3, 0xb8, !PT ;  /* 0x000000ff04037812 */ /* 0x004fca00078eb803 */
[----:B------:R4:W-:Y:S02]  /*0850*/  STS [UR12+0x38], R3 ;  /* 0x00003803ff007988 */ /* 0x0009e4000800080c */
.L_x_18:
[----:B------:R-:W-:Y:S05]  /*0860*/  BSYNC B1 ;  /* 0x0000000000017941 */ /* 0x000fea0003800000 */
.L_x_17:
[----:B------:R1:W-:Y:S02]  /*0870*/  @!P2 STS [UR12+0x20], R9 ;  /* 0x00002009ff00a988 */ /* 0x0003e4000800080c */
.L_x_19:
[----:B------:R-:W-:Y:S05]  /*0880*/  BSYNC B2 ;  /* 0x0000000000027941 */ /* 0x000fea0003800000 */
.L_x_16:
[----:B------:R-:W-:Y:S05]  /*0890*/  WARPSYNC.ALL ;  /* 0x0000000000007948 */ /* 0x000fea0003800000 */
[----:B-1234-:R-:W1:Y:S01]  /*08a0*/  LDC R3, c[0x0][0x22c] ;  /* 0x00008b00ff037b82 */ /* 0x01ee620000000800 */
[----:B------:R-:W-:Y:S01]  /*08b0*/  BSSY B2, `(.L_x_20) ;  /* 0x0000010000027945 */ /* 0x000fe20003800000 */
[----:B-1----:R-:W-:-:S05]  /*08c0*/  VIADD R3, R3, 0xffffffff ;  /* 0xffffffff03037836 */ /* 0x002fca0000000000 */
[----:B------:R1:W-:Y:S01]  /*08d0*/  @!P2 STS [UR12+0x24], R3 ;  /* 0x00002403ff00a988 */ /* 0x0003e2000800080c */
[----:B------:R-:W-:Y:S05]  /*08e0*/  @P2 BRA `(.L_x_21) ;  /* 0x0000000000302947 */ /* 0x000fea0003800000 */
[----:B------:R-:W2:Y:S01]  /*08f0*/  LDS R5, [UR12+0x34] ;  /* 0x0000340cff057984 */ /* 0x000ea20008000800 */
[----:B------:R-:W3:Y:S03]  /*0900*/  LDC.64 R12, c[0x0][0x240] ;  /* 0x00009000ff0c7b82 */ /* 0x000ee60000000a00 */
[----:B------:R-:W4:Y:S01]  /*0910*/  LDS R4, [UR12+0x1c] ;  /* 0x00001c0cff047984 */ /* 0x000f220008000800 */
[C---:B---3--:R-:W-:Y:S01]  /*0920*/  SHF.L.U64.HI R10, R12.reuse, 0x1, R13 ;  /* 0x000000010c0a7819 */ /* 0x048fe2000001020d */
[----:B------:R-:W-:-:S03]  /*0930*/  IMAD.SHL.U32 R7, R12, 0x2, RZ ;  /* 0x000000020c077824 */ /* 0x000fc600078e00ff */
[--C-:B------:R-:W-:Y:S02]  /*0940*/  SHF.R.U32.HI R9, RZ, 0x4, R10.reuse ;  /* 0x00000004ff097819 */ /* 0x100fe4000001160a */
[----:B------:R-:W-:-:S05]  /*0950*/  SHF.R.U64 R7, R7, 0x4, R10 ;  /* 0x0000000407077819 */ /* 0x000fca000000120a */
[----:B------:R3:W-:Y:S01]  /*0960*/  STS [UR12+0xc], R7 ;  /* 0x00000c07ff007988 */ /* 0x0007e2000800080c */
[----:B--2---:R-:W-:Y:S02]  /*0970*/  LOP3.LUT R5, R5, 0x7, RZ, 0xb8, !PT ;  /* 0x0000000705057812 */ /* 0x004fe400078eb8ff */
[----:B----4-:R-:W-:-:S03]  /*0980*/  LOP3.LUT R4, R4, 0xf, R9, 0xb8, !PT ;  /* 0x0000000f04047812 */ /* 0x010fc600078eb809 */
[----:B------:R3:W-:Y:S04]  /*0990*/  STS [UR12+0x34], R5 ;  /* 0x00003405ff007988 */ /* 0x0007e8000800080c */
[----:B------:R3:W-:Y:S02]  /*09a0*/  STS [UR12+0x1c], R4 ;  /* 0x00001c04ff007988 */ /* 0x0007e4000800080c */
.L_x_21:
[----:B------:R-:W-:Y:S05]  /*09b0*/  BSYNC B2 ;  /* 0x0000000000027941 */ /* 0x000fea0003800000 */
.L_x_20:
[----:B------:R-:W-:Y:S04]  /*09c0*/  BSSY B3, `(.L_x_22) ;  /* 0x000001a000037945 */ /* 0x000fe80003800000 */
[----:B------:R-:W-:Y:S04]  /*09d0*/  BSSY B2, `(.L_x_23) ;  /* 0x0000015000027945 */ /* 0x000fe80003800000 */
[----:B------:R-:W-:Y:S05]  /*09e0*/  @P2 BRA `(.L_x_24) ;  /* 0x0000000000202947 */ /* 0x000fea0003800000 */
[----:B---3--:R-:W2:Y:S02]  /*09f0*/  LDS R4, [UR12+0x34] ;  /* 0x0000340cff047984 */ /* 0x008ea40008000800 */
[----:B--2---:R-:W-:-:S05]  /*0a00*/  LOP3.LUT R4, R4, 0x38, RZ, 0xb8, !PT ;  /* 0x0000003804047812 */ /* 0x004fca00078eb8ff */
[----:B------:R2:W-:Y:S01]  /*0a10*/  STS [UR12+0x34], R4 ;  /* 0x00003404ff007988 */ /* 0x0005e2000800080c */
[----:B------:R-:W-:Y:S05]  /*0a20*/  @P2 BRA `(.L_x_25) ;  /* 0x0000000000202947 */ /* 0x000fea0003800000 */
[----:B--2---:R-:W2:Y:S01]  /*0a30*/  LDS R4, [UR12+0x8] ;  /* 0x0000080cff047984 */ /* 0x004ea20008000800 */
[----:B------:R-:W-:-:S05]  /*0a40*/  IMAD.MOV.U32 R5, RZ, RZ, 0x780 ;  /* 0x00000780ff057424 */ /* 0x000fca00078e00ff */
[----:B--2---:R-:W-:-:S05]  /*0a50*/  LOP3.LUT R4, R4, 0x500, R5, 0xd8, !PT ;  /* 0x0000050004047812 */ /* 0x004fca00078ed805 */
[----:B------:R2:W-:Y:S02]  /*0a60*/  STS [UR12+0x8], R4 ;  /* 0x00000804ff007988 */ /* 0x0005e4000800080c */
.L_x_24:
[----:B------:R-:W-:Y:S05]  /*0a70*/  @P2 BRA `(.L_x_26) ;  /* 0x0000000000282947 */ /* 0x000fea0003800000 */
[----:B--23--:R-:W2:Y:S02]  /*0a80*/  LDS R4, [UR12+0x8] ;  /* 0x0000080cff047984 */ /* 0x00cea40008000800 */
[----:B--2---:R-:W-:-:S05]  /*0a90*/  LOP3.LUT R4, R4, 0x1800, RZ, 0xb8, !PT ;  /* 0x0000180004047812 */ /* 0x004fca00078eb8ff */
[----:B------:R3:W-:Y:S02]  /*0aa0*/  STS [UR12+0x8], R4 ;  /* 0x00000804ff007988 */ /* 0x0007e4000800080c */
.L_x_25:
[----:B------:R-:W-:Y:S05]  /*0ab0*/  @P2 BREAK B2 ;  /* 0x0000000000022942 */ /* 0x000fea0003800000 */
[----:B------:R-:W-:Y:S05]  /*0ac0*/  @P2 BRA `(.L_x_27) ;  /* 0x0000000000242947 */ /* 0x000fea0003800000 */
[----:B--23--:R-:W2:Y:S01]  /*0ad0*/  LDS R4, [UR12+0x8] ;  /* 0x0000080cff047984 */ /* 0x00cea20008000800 */
[----:B------:R-:W-:-:S05]  /*0ae0*/  IMAD.MOV.U32 R5, RZ, RZ, 0x6000 ;  /* 0x00006000ff057424 */ /* 0x000fca00078e00ff */
[----:B--2---:R-:W-:-:S04]  /*0af0*/  LOP3.LUT R4, R4, 0x6000, R5, 0xd8, !PT ;  /* 0x0000600004047812 */ /* 0x004fc800078ed805 */
[----:B------:R-:W-:-:S05]  /*0b00*/  LOP3.LUT R4, R4, 0x400000, RZ, 0xb8, !PT ;  /* 0x0040000004047812 */ /* 0x000fca00078eb8ff */
[----:B------:R4:W-:Y:S02]  /*0b10*/  STS [UR12+0x8], R4 ;  /* 0x00000804ff007988 */ /* 0x0009e4000800080c */
.L_x_26:
[----:B------:R-:W-:Y:S05]  /*0b20*/  BSYNC B2 ;  /* 0x0000000000027941 */ /* 0x000fea0003800000 */
.L_x_23:
[----:B--234-:R-:W2:Y:S02]  /*0b30*/  @!P2 LDS R4, [UR12+0x8] ;  /* 0x0000080cff04a984 */ /* 0x01cea40008000800 */
[----:B--2---:R-:W-:-:S05]  /*0b40*/  @!P2 LOP3.LUT R4, R4, 0x8000, RZ, 0xb8, !PT ;  /* 0x000080000404a812 */ /* 0x004fca00078eb8ff */
[----:B------:R4:W-:Y:S02]  /*0b50*/  @!P2 STS [UR12+0x8], R4 ;  /* 0x00000804ff00a988 */ /* 0x0009e4000800080c */
.L_x_27:
[----:B------:R-:W-:Y:S05]  /*0b60*/  BSYNC B3 ;  /* 0x0000000000037941 */ /* 0x000fea0003800000 */
.L_x_22:
[----:B------:R-:W-:Y:S05]  /*0b70*/  WARPSYNC.ALL ;  /* 0x0000000000007948 */ /* 0x000fea0003800000 */
[----:B------:R-:W-:-:S04]  /*0b80*/  UIADD3 UR23, UR5, 0x80, URZ ;  /* 0x0000008005177890 */ /* 0x000fc8000fffe03f */
[----:B------:R-:W-:-:S04]  /*0b90*/  UIADD3 UR22, UP0, UR23, UR28, URZ ;  /* 0x0000001c17167290 */ /* 0x000fc8000ff1e03f */
[----:B------:R-:W-:Y:S01]  /*0ba0*/  ULEA.HI.X.SX32 UR23, UR23, UR29, 0x1, UP0 ;  /* 0x0000001d17177291 */ /* 0x000fe200080f0e3f */
[----:B------:R-:W-:Y:S11]  /*0bb0*/  @P0 BRA `(.L_x_28) ;  /* 0x0000000000280947 */ /* 0x000ff60003800000 */
[----:B--234-:R-:W2:Y:S01]  /*0bc0*/  S2R R4, SR_LANEID ;  /* 0x0000000000047919 */ /* 0x01cea20000000000 */
[----:B------:R-:W-:Y:S05]  /*0bd0*/  WARPSYNC.ALL ;  /* 0x0000000000007948 */ /* 0x000fea0003800000 */
[----:B--2---:R-:W-:-:S05]  /*0be0*/  IMAD.SHL.U32 R9, R4, 0x4, RZ ;  /* 0x0000000404097824 */ /* 0x004fca00078e00ff */
[----:B------:R-:W2:Y:S01]  /*0bf0*/  LDS R7, [R9+UR12] ;  /* 0x0000000c09077984 */ /* 0x000ea20008000800 */
[----:B------:R-:W-:-:S05]  /*0c00*/  IADD3 R4, P1, R9, UR22, RZ ;  /* 0x0000001609047c10 */ /* 0x000fca000ff3e0ff */
[----:B------:R-:W-:-:S05]  /*0c10*/  IMAD.X R5, RZ, RZ, UR23, P1 ;  /* 0x00000017ff057e24 */ /* 0x000fca00088e06ff */
[----:B--2---:R2:W3:Y:S01]  /*0c20*/  ATOMG.E.EXCH.STRONG.GPU PT, RZ, [R4], R7 ;  /* 0x0000000704ff73a8 */ /* 0x0044e200041ee100 */
[----:B------:R-:W-:-:S04]  /*0c30*/  DEPBAR {5,4,3,2,1,0} ;  /* 0x0000003f0000791a */ /* 0x000fc80000000000 */
[----:B------:R2:W-:Y:S01]  /*0c40*/  UTMACCTL.IV [UR22] ;  /* 0x00000000160079b9 */ /* 0x0005e20008000000 */
[----:B------:R-:W-:Y:S01]  /*0c50*/  NOP ;  /* 0x0000000000007918 */ /* 0x000fe20000000000 */
.L_x_28:
[----:B------:R-:W-:Y:S05]  /*0c60*/  @P0 BRA `(.L_x_29) ;  /* 0x00000000000c0947 */ /* 0x000fea0003800000 */
[----:B------:R0:W-:Y:S01]  /*0c70*/  UTMACMDFLUSH ;  /* 0x00000000000079b7 */ /* 0x0001e20000000000 */
[----:B------:R-:W-:Y:S05]  /*0c80*/  @P0 BRA `(.L_x_29) ;  /* 0x0000000000040947 */ /* 0x000fea0003800000 */
[----:B------:R-:W-:-:S04]  /*0c90*/  DEPBAR.LE SB0, 0x0 ;  /* 0x000080000000791a */ /* 0x000fc80000000000 */
.L_x_29:
[----:B------:R-:W-:Y:S05]  /*0ca0*/  WARPSYNC.ALL ;  /* 0x0000000000007948 */ /* 0x000fea0003800000 */
[----:B---3--:R-:W-:Y:S06]  /*0cb0*/  BAR.SYNC.DEFER_BLOCKING 0x0 ;  /* 0x0000000000007b1d */ /* 0x008fec0000010000 */
[----:B------:R-:W-:Y:S02]  /*0cc0*/  BSSY B3, `(.L_x_30) ;  /* 0x000000b000037945 */ /* 0x000fe40003800000 */
[----:B------:R-:W-:Y:S06]  /*0cd0*/  BAR.SYNC.DEFER_BLOCKING 0x0 ;  /* 0x0000000000007b1d */ /* 0x000fec0000010000 */
[----:B------:R3:W-:Y:S01]  /*0ce0*/  @!P0 STS [R11], RZ ;  /* 0x000000ff0b008388 */ /* 0x0007e20000000800 */
[----:B------:R-:W-:Y:S01]  /*0cf0*/  NOP ;  /* 0x0000000000007918 */ /* 0x000fe20000000000 */
[----:B------:R-:W-:Y:S05]  /*0d00*/  @P2 BRA `(.L_x_31) ;  /* 0x0000000000182947 */ /* 0x000fea0003800000 */
[----:B--2-4-:R-:W2:Y:S01]  /*0d10*/  LDS R4, [UR12+0x8] ;  /* 0x0000080cff047984 */ /* 0x014ea20008000800 */
[----:B---3-5:R-:W3:Y:S01]  /*0d20*/  LDC.64 R10, c[0x0][0x220] ;  /* 0x00008800ff0a7b82 */ /* 0x028ee20000000a00 */
[----:B------:R-:W-:Y:S02]  /*0d30*/  IMAD.MOV.U32 R5, RZ, RZ, 0x70 ;  /* 0x00000070ff057424 */ /* 0x000fe400078e00ff */
[----:B---3--:R3:W-:Y:S03]  /*0d40*/  STS.64 [UR12], R10 ;  /* 0x0000000aff007988 */ /* 0x0087e60008000a0c */
[----:B--2---:R-:W-:-:S05]  /*0d50*/  LOP3.LUT R4, R4, 0x10, R5, 0xd8, !PT ;  /* 0x0000001004047812 */ /* 0x004fca00078ed805 */
[----:B------:R3:W-:Y:S02]  /*0d60*/  STS [UR12+0x8], R4 ;  /* 0x00000804ff007988 */ /* 0x0007e4000800080c */
.L_x_31:
[----:B--2---:R-:W-:Y:S05]  /*0d70*/  BSYNC B3 ;  /* 0x0000000000037941 */ /* 0x004fea0003800000 */
.L_x_30:
[----:B------:R-:W-:Y:S04]  /*0d80*/  BSSY B4, `(.L_x_32) ;  /* 0x0000011000047945 */ /* 0x000fe80003800000 */
[----:B------:R-:W-:Y:S04]  /*0d90*/  BSSY B3, `(.L_x_33) ;  /* 0x000000e000037945 */ /* 0x000fe80003800000 */
[----:B------:R-:W-:Y:S05]  /*0da0*/  @P2 BRA `(.L_x_34) ;  /* 0x0000000000242947 */ /* 0x000fea0003800000 */
[----:B---34-:R-:W2:Y:S01]  /*0db0*/  LDS R4, [UR12+0x34] ;  /* 0x0000340cff047984 */ /* 0x018ea20008000800 */
[----:B------:R-:W-:-:S05]  /*0dc0*/  IMAD.MOV.U32 R5, RZ, RZ, 0x3f000000 ;  /* 0x3f000000ff057424 */ /* 0x000fca00078e00ff */
[----:B--2---:R-:W-:-:S05]  /*0dd0*/  LOP3.LUT R4, R4, 0xff000000, R5, 0xb8, !PT ;  /* 0xff00000004047812 */ /* 0x004fca00078eb805 */
[----:B------:R2:W-:Y:S01]  /*0de0*/  STS [UR12+0x34], R4 ;  /* 0x00003404ff007988 */ /* 0x0005e2000800080c */
[----:B------:R-:W-:Y:S05]  /*0df0*/  @P2 BRA `(.L_x_35) ;  /* 0x00000000001c2947 */ /* 0x000fea0003800000 */
[----:B--2---:R-:W2:Y:S01]  /*0e00*/  LDS R4, [UR12+0x38] ;  /* 0x0000380cff047984 */ /* 0x004ea20008000800 */
[----:B------:R-:W-:-:S05]  /*0e10*/  IMAD.MOV.U32 R5, RZ, RZ, 0x7f ;  /* 0x0000007fff057424 */ /* 0x000fca00078e00ff */
[----:B--2---:R-:W-:-:S05]  /*0e20*/  LOP3.LUT R4, R4, 0xff, R5, 0xb8, !PT ;  /* 0x000000ff04047812 */ /* 0x004fca00078eb805 */
[----:B------:R2:W-:Y:S02]  /*0e30*/  STS [UR12+0x38], R4 ;  /* 0x00003804ff007988 */ /* 0x0005e4000800080c */
.L_x_34:
[----:B------:R-:W-:Y:S05]  /*0e40*/  @P2 BREAK B3 ;  /* 0x0000000000032942 */ /* 0x000fea0003800000 */
[----:B------:R-:W-:Y:S05]  /*0e50*/  @P2 BRA `(.L_x_36) ;  /* 0x00000000000c2947 */ /* 0x000fea0003800000 */
[----:B------:R1:W-:Y:S02]  /*0e60*/  STS [UR12+0x20], R3 ;  /* 0x00002003ff007988 */ /* 0x0003e4000800080c */
.L_x_35:
[----:B------:R-:W-:Y:S05]  /*0e70*/  BSYNC B3 ;  /* 0x0000000000037941 */ /* 0x000fea0003800000 */
.L_x_33:
[----:B------:R1:W-:Y:S02]  /*0e80*/  @!P2 STS [UR12+0x24], R2 ;  /* 0x00002402ff00a988 */ /* 0x0003e4000800080c */
.L_x_36:
[----:B------:R-:W-:Y:S05]  /*0e90*/  BSYNC B4 ;  /* 0x0000000000047941 */ /* 0x000fea0003800000 */
.L_x_32:
[----:B------:R-:W-:Y:S05]  /*0ea0*/  WARPSYNC.ALL ;  /* 0x0000000000007948 */ /* 0x000fea0003800000 */
[----:B------:R-:W-:Y:S04]  /*0eb0*/  BSSY B4, `(.L_x_37) ;  /* 0x000000e000047945 */ /* 0x000fe80003800000 */
[----:B------:R-:W-:Y:S05]  /*0ec0*/  @P2 BRA `(.L_x_38) ;  /* 0x0000000000302947 */ /* 0x000fea0003800000 */
[----:B-1----:R-:W1:Y:S01]  /*0ed0*/  LDS R3, [UR12+0x34] ;  /* 0x0000340cff037984 */ /* 0x002e620008000800 */
[----:B--234-:R-:W2:Y:S03]  /*0ee0*/  LDC.64 R4, c[0x0][0x248] ;  /* 0x00009200ff047b82 */ /* 0x01cea60000000a00 */
        /* <DEDUP_REMOVED lines=10> */
.L_x_38:
[----:B------:R-:W-:Y:S05]  /*0f90*/  BSYNC B4 ;  /* 0x0000000000047941 */ /* 0x000fea0003800000 */
.L_x_37:
[----:B------:R-:W-:Y:S04]  /*0fa0*/  BSSY B4, `(.L_x_39) ;  /* 0x000001a000047945 */ /* 0x000fe80003800000 */
[----:B------:R-:W-:Y:S04]  /*0fb0*/  BSSY B5, `(.L_x_40) ;  /* 0x0000015000057945 */ /* 0x000fe80003800000 */
[----:B------:R-:W-:Y:S05]  /*0fc0*/  @P2 BRA `(.L_x_41) ;  /* 0x0000000000202947 */ /* 0x000fea0003800000 */
[----:B-12---:R-:W1:Y:S02]  /*0fd0*/  LDS R2, [UR12+0x34] ;  /* 0x0000340cff027984 */ /* 0x006e640008000800 */
[----:B-1----:R-:W-:-:S05]  /*0fe0*/  LOP3.LUT R2, R2, 0x38, RZ, 0xb8, !PT ;  /* 0x0000003802027812 */ /* 0x002fca00078eb8ff */
[----:B------:R1:W-:Y:S01]  /*0ff0*/  STS [UR12+0x34], R2 ;  /* 0x00003402ff007988 */ /* 0x0003e2000800080c */
[----:B------:R-:W-:Y:S05]  /*1000*/  @P2 BRA `(.L_x_42) ;  /* 0x0000000000202947 */ /* 0x000fea0003800000 */
[----:B-1----:R-:W1:Y:S01]  /*1010*/  LDS R2, [UR12+0x8] ;  /* 0x0000080cff027984 */ /* 0x002e620008000800 */
[----:B------:R-:W-:-:S05]  /*1020*/  IMAD.MOV.U32 R3, RZ, RZ, 0x780 ;  /* 0x00000780ff037424 */ /* 0x000fca00078e00ff */
[----:B-1----:R-:W-:-:S05]  /*1030*/  LOP3.LUT R2, R2, 0x500, R3, 0xd8, !PT ;  /* 0x0000050002027812 */ /* 0x002fca00078ed803 */
[----:B------:R1:W-:Y:S02]  /*1040*/  STS [UR12+0x8], R2 ;  /* 0x00000802ff007988 */ /* 0x0003e4000800080c */
.L_x_41:
[----:B------:R-:W-:Y:S05]  /*1050*/  @P2 BRA `(.L_x_43) ;  /* 0x0000000000282947 */ /* 0x000fea0003800000 */
[----:B-12---:R-:W1:Y:S02]  /*1060*/  LDS R2, [UR12+0x8] ;  /* 0x0000080cff027984 */ /* 0x006e640008000800 */
[----:B-1----:R-:W-:-:S05]  /*1070*/  LOP3.LUT R2, R2, 0x1800, RZ, 0xb8, !PT ;  /* 0x0000180002027812 */ /* 0x002fca00078eb8ff */
[----:B------:R2:W-:Y:S02]  /*1080*/  STS [UR12+0x8], R2 ;  /* 0x00000802ff007988 */ /* 0x0005e4000800080c */
.L_x_42:
[----:B------:R-:W-:Y:S05]  /*1090*/  @P2 BREAK B5 ;  /* 0x0000000000052942 */ /* 0x000fea0003800000 */
[----:B------:R-:W-:Y:S05]  /*10a0*/  @P2 BRA `(.L_x_44) ;  /* 0x0000000000242947 */ /* 0x000fea0003800000 */
[----:B-12---:R-:W1:Y:S01]  /*10b0*/  LDS R2, [UR12+0x8] ;  /* 0x0000080cff027984 */ /* 0x006e620008000800 */
[----:B------:R-:W-:-:S05]  /*10c0*/  IMAD.MOV.U32 R3, RZ, RZ, 0x6000 ;  /* 0x00006000ff037424 */ /* 0x000fca00078e00ff */
[----:B-1----:R-:W-:-:S04]  /*10d0*/  LOP3.LUT R2, R2, 0x6000, R3, 0xd8, !PT ;  /* 0x0000600002027812 */ /* 0x002fc800078ed803 */
[----:B------:R-:W-:-:S05]  /*10e0*/  LOP3.LUT R2, R2, 0x400000, RZ, 0xb8, !PT ;  /* 0x0040000002027812 */ /* 0x000fca00078eb8ff */
[----:B------:R1:W-:Y:S02]  /*10f0*/  STS [UR12+0x8], R2 ;  /* 0x00000802ff007988 */ /* 0x0003e4000800080c */
.L_x_43:
[----:B------:R-:W-:Y:S05]  /*1100*/  BSYNC B5 ;  /* 0x0000000000057941 */ /* 0x000fea0003800000 */
.L_x_40:
[----:B-12---:R-:W1:Y:S02]  /*1110*/  @!P2 LDS R2, [UR12+0x8] ;  /* 0x0000080cff02a984 */ /* 0x006e640008000800 */
[----:B-1----:R-:W-:-:S05]  /*1120*/  @!P2 LOP3.LUT R2, R2, 0x8000, RZ, 0xb8, !PT ;  /* 0x000080000202a812 */ /* 0x002fca00078eb8ff */
[----:B------:R1:W-:Y:S02]  /*1130*/  @!P2 STS [UR12+0x8], R2 ;  /* 0x00000802ff00a988 */ /* 0x0003e4000800080c */
.L_x_44:
[----:B------:R-:W-:Y:S05]  /*1140*/  BSYNC B4 ;  /* 0x0000000000047941 */ /* 0x000fea0003800000 */
.L_x_39:
[----:B------:R-:W-:Y:S05]  /*1150*/  WARPSYNC.ALL ;  /* 0x0000000000007948 */ /* 0x000fea0003800000 */
[----:B------:R-:W-:Y:S01]  /*1160*/  UIADD3 UR5, UR5, 0x100, URZ ;  /* 0x0000010005057890 */ /* 0x000fe2000fffe03f */
[----:B------:R-:W-:Y:S02]  /*1170*/  ISETP.GE.AND P1, PT, R8, 0x1, PT ;  /* 0x000000010800780c */ /* 0x000fe40003f26270 */
[----:B------:R-:W-:Y:S02]  /*1180*/  CS2R R24, SRZ ;  /* 0x0000000000187805 */ /* 0x000fe4000001ff00 */
[----:B------:R-:W-:Y:S01]  /*1190*/  CS2R R26, SRZ ;  /* 0x00000000001a7805 */ /* 0x000fe2000001ff00 */
[----:B------:R-:W-:Y:S01]  /*11a0*/  UIADD3 UR28, UP0, UR5, UR28, URZ ;  /* 0x0000001c051c7290 */ /* 0x000fe2000ff1e03f */
[----:B------:R-:W-:Y:S01]  /*11b0*/  CS2R R28, SRZ ;  /* 0x00000000001c7805 */ /* 0x000fe2000001ff00 */
[----:B------:R-:W-:-:S02]  /*11c0*/  IMAD.MOV.U32 R30, RZ, RZ, RZ ;  /* 0x000000ffff1e7224 */ /* 0x000fc400078e00ff */
[----:B------:R-:W-:Y:S01]  /*11d0*/  ULEA.HI.X.SX32 UR29, UR5, UR29, 0x1, UP0 ;  /* 0x0000001d051d7291 */ /* 0x000fe200080f0e3f */
[----:B------:R-:W-:Y:S11]  /*11e0*/  @P0 BRA `(.L_x_45) ;  /* 0x0000000000280947 */ /* 0x000ff60003800000 */
[----:B-12---:R-:W3:Y:S01]  /*11f0*/  S2R R2, SR_LANEID ;  /* 0x0000000000027919 */ /* 0x006ee20000000000 */
[----:B------:R-:W-:Y:S05]  /*1200*/  WARPSYNC.ALL ;  /* 0x0000000000007948 */ /* 0x000fea0003800000 */
[----:B---34-:R-:W-:-:S05]  /*1210*/  IMAD.SHL.U32 R4, R2, 0x4, RZ ;  /* 0x0000000402047824 */ /* 0x018fca00078e00ff */
[----:B------:R-:W1:Y:S01]  /*1220*/  LDS R5, [R4+UR12] ;  /* 0x0000000c04057984 */ /* 0x000e620008000800 */
[----:B------:R-:W-:-:S05]  /*1230*/  IADD3 R2, P3, R4, UR28, RZ ;  /* 0x0000001c04027c10 */ /* 0x000fca000ff7e0ff */
[----:B------:R-:W-:-:S05]  /*1240*/  IMAD.X R3, RZ, RZ, UR29, P3 ;  /* 0x0000001dff037e24 */ /* 0x000fca00098e06ff */
[----:B-1----:R1:W2:Y:S01]  /*1250*/  ATOMG.E.EXCH.STRONG.GPU PT, RZ, [R2], R5 ;  /* 0x0000000502ff73a8 */ /* 0x0022a200041ee100 */
[----:B------:R-:W-:-:S04]  /*1260*/  DEPBAR {5,4,3,2,1,0} ;  /* 0x0000003f0000791a */ /* 0x000fc80000000000 */
[----:B------:R1:W-:Y:S01]  /*1270*/  UTMACCTL.IV [UR28] ;  /* 0x000000001c0079b9 */ /* 0x0003e20008000000 */
[----:B------:R-:W-:Y:S01]  /*1280*/  NOP ;  /* 0x0000000000007918 */ /* 0x000fe20000000000 */
.L_x_45:
[----:B------:R-:W-:Y:S05]  /*1290*/  @P0 BRA `(.L_x_46) ;  /* 0x00000000000c0947 */ /* 0x000fea0003800000 */
[----:B------:R0:W-:Y:S01]  /*12a0*/  UTMACMDFLUSH ;  /* 0x00000000000079b7 */ /* 0x0001e20000000000 */
[----:B------:R-:W-:Y:S05]  /*12b0*/  @P0 BRA `(.L_x_46) ;  /* 0x0000000000040947 */ /* 0x000fea0003800000 */
[----:B------:R-:W-:-:S04]  /*12c0*/  DEPBAR.LE SB0, 0x0 ;  /* 0x000080000000791a */ /* 0x000fc80000000000 */
.L_x_46:
[----:B------:R-:W-:Y:S05]  /*12d0*/  WARPSYNC.ALL ;  /* 0x0000000000007948 */ /* 0x000fea0003800000 */
[----:B--2---:R-:W-:Y:S01]  /*12e0*/  BAR.SYNC.DEFER_BLOCKING 0x0 ;  /* 0x0000000000007b1d */ /* 0x004fe20000010000 */
[----:B------:R-:W-:Y:S01]  /*12f0*/  USHF.L.U32 UR27, UR30, 0x7, URZ ;  /* 0x000000071e1b7899 */ /* 0x000fe2000800063f */
[----:B------:R-:W-:Y:S01]  /*1300*/  IMAD.MOV.U32 R31, RZ, RZ, RZ ;  /* 0x000000ffff1f7224 */ /* 0x000fe200078e00ff */
[----:B------:R-:W-:Y:S01]  /*1310*/  USHF.L.U32 UR11, UR15, 0x6, URZ ;  /* 0x000000060f0b7899 */ /* 0x000fe2000800063f */
[----:B------:R-:W-:Y:S02]  /*1320*/  CS2R R32, SRZ ;  /* 0x0000000000207805 */ /* 0x000fe4000001ff00 */
[----:B------:R-:W-:Y:S01]  /*1330*/  CS2R R34, SRZ ;  /* 0x0000000000227805 */ /* 0x000fe2000001ff00 */
[----:B------:R-:W-:Y:S01]  /*1340*/  VOTEU.ALL UP0, P2 ;  /* 0x00000000003f7886 */ /* 0x000fe20001000000 */
[----:B------:R-:W-:Y:S01]  /*1350*/  UMOV UR6, 0x1 ;  /* 0x0000000100067882 */ /* 0x000fe20000000000 */
[----:B------:R-:W-:Y:S01]  /*1360*/  VOTEU.ALL UP1, P2 ;  /* 0x00000000003f7886 */ /* 0x000fe20001020000 */
[----:B------:R-:W-:-:S02]  /*1370*/  CS2R R36, SRZ ;  /* 0x0000000000247805 */ /* 0x000fc4000001ff00 */
[----:B------:R-:W-:Y:S01]  /*1380*/  CS2R R38, SRZ ;  /* 0x0000000000267805 */ /* 0x000fe2000001ff00 */
[----:B------:R-:W-:-:S04]  /*1390*/  @!UP0 UIADD3 UR8, -UR6, 0x100000, URZ ;  /* 0x0010000006088890 */ /* 0x000fc8000fffe13f */
[----:B------:R-:W-:Y:S02]  /*13a0*/  @!UP0 USHF.L.U32 UR9, UR8, 0xb, URZ ;  /* 0x0000000b08098899 */ /* 0x000fe4000800063f */
[----:B------:R-:W-:Y:S01]  /*13b0*/  @!UP0 USHF.L.U32 UR8, UR8, 0x1, URZ ;  /* 0x0000000108088899 */ /* 0x000fe2000800063f */
[----:B------:R-:W-:Y:S01]  /*13c0*/  CS2R R40, SRZ ;  /* 0x0000000000287805 */ /* 0x000fe2000001ff00 */
[----:B------:R-:W-:-:S04]  /*13d0*/  @!UP0 UIADD3 UR6, -UR6, 0x100000, URZ ;  /* 0x0010000006068890 */ /* 0x000fc8000fffe13f */
[----:B------:R-:W-:Y:S02]  /*13e0*/  @!UP0 USHF.L.U32 UR7, UR6, 0xb, URZ ;  /* 0x0000000b06078899 */ /* 0x000fe4000800063f */
[----:B------:R-:W-:Y:S01]  /*13f0*/  @!UP0 USHF.L.U32 UR6, UR6, 0x1, URZ ;  /* 0x0000000106068899 */ /* 0x000fe2000800063f */
[----:B------:R-:W-:Y:S01]  /*1400*/  CS2R R42, SRZ ;  /* 0x00000000002a7805 */ /* 0x000fe2000001ff00 */
[----:B------:R-:W-:Y:S01]  /*1410*/  VOTEU.ALL UP0, P2 ;  /* 0x00000000003f7886 */ /* 0x000fe20001000000 */
[----:B------:R-:W-:Y:S02]  /*1420*/  CS2R R44, SRZ ;  /* 0x00000000002c7805 */ /* 0x000fe4000001ff00 */
[----:B------:R-:W-:Y:S02]  /*1430*/  CS2R R46, SRZ ;  /* 0x00000000002e7805 */ /* 0x000fe4000001ff00 */
[----:B------:R-:W-:Y:S02]  /*1440*/  CS2R R48, SRZ ;  /* 0x0000000000307805 */ /* 0x000fe4000001ff00 */
[----:B------:R-:W-:-:S02]  /*1450*/  CS2R R50, SRZ ;  /* 0x0000000000327805 */ /* 0x000fc4000001ff00 */
[----:B------:R-:W-:Y:S02]  /*1460*/  CS2R R52, SRZ ;  /* 0x0000000000347805 */ /* 0x000fe4000001ff00 */
[----:B------:R-:W-:Y:S01]  /*1470*/  CS2R R54, SRZ ;  /* 0x0000000000367805 */ /* 0x000fe2000001ff00 */
[----:B------:R-:W2:Y:S02]  /*1480*/  FENCE.VIEW.ASYNC.S ;  /* 0x00000000000073c6 */ /* 0x000ea40000000000 */
[----:B--2---:R2:W4:Y:S02]  /*1490*/  @!UP0 SYNCS.EXCH.64 URZ, [UR12+0x18000], UR8 ;  /* 0x018000080c3f85b2 */ /* 0x0045240008000100 */
[----:B----4-:R-:W-:Y:S06]  /*14a0*/  BAR.SYNC.DEFER_BLOCKING 0x0 ;  /* 0x0000000000007b1d */ /* 0x010fec0000010000 */
[----:B------:R2:W4:Y:S01]  /*14b0*/  @!UP1 SYNCS.EXCH.64 URZ, [UR12+0x18008], UR6 ;  /* 0x018008060c3f95b2 */ /* 0x0005220008000100 */
[----:B------:R-:W-:Y:S05]  /*14c0*/  @!P1 BRA `(.L_x_47) ;  /* 0x0000000400989947 */ /* 0x000fea0003800000 */
[----:B-1----:R-:W-:Y:S02]  /*14d0*/  SHF.R.U32.HI R2, RZ, 0x5, R0 ;  /* 0x00000005ff027819 */ /* 0x002fe40000011600 */
[----:B------:R-:W-:Y:S02]  /*14e0*/  CS2R R24, SRZ ;  /* 0x0000000000187805 */ /* 0x000fe4000001ff00 */
[----:B------:R-:W-:Y:S02]  /*14f0*/  CS2R R26, SRZ ;  /* 0x00000000001a7805 */ /* 0x000fe4000001ff00 */
[----:B------:R-:W-:Y:S02]  /*1500*/  CS2R R28, SRZ ;  /* 0x00000000001c7805 */ /* 0x000fe4000001ff00 */
[----:B------:R-:W-:Y:S02]  /*1510*/  R2UR UR13, R2 ;  /* 0x00000000020d72ca */ /* 0x000fe400000e0000 */
[----:B------:R-:W-:-:S02]  /*1520*/  CS2R R30, SRZ ;  /* 0x00000000001e7805 */ /* 0x000fc4000001ff00 */
[----:B------:R-:W-:Y:S02]  /*1530*/  CS2R R32, SRZ ;  /* 0x0000000000207805 */ /* 0x000fe4000001ff00 */
[----:B------:R-:W-:Y:S02]  /*1540*/  CS2R R34, SRZ ;  /* 0x0000000000227805 */ /* 0x000fe4000001ff00 */
[----:B------:R-:W-:Y:S02]  /*1550*/  CS2R R36, SRZ ;  /* 0x0000000000247805 */ /* 0x000fe4000001ff00 */
[----:B------:R-:W-:Y:S02]  /*1560*/  CS2R R38, SRZ ;  /* 0x0000000000267805 */ /* 0x000fe4000001ff00 */
[----:B------:R-:W-:Y:S02]  /*1570*/  CS2R R40, SRZ ;  /* 0x0000000000287805 */ /* 0x000fe4000001ff00 */
[----:B------:R-:W-:-:S02]  /*1580*/  CS2R R42, SRZ ;  /* 0x00000000002a7805 */ /* 0x000fc4000001ff00 */
[----:B------:R-:W-:Y:S02]  /*1590*/  CS2R R44, SRZ ;  /* 0x00000000002c7805 */ /* 0x000fe4000001ff00 */
[----:B------:R-:W-:Y:S02]  /*15a0*/  CS2R R46, SRZ ;  /* 0x00000000002e7805 */ /* 0x000fe4000001ff00 */
[----:B------:R-:W-:Y:S02]  /*15b0*/  CS2R R48, SRZ ;  /* 0x0000000000307805 */ /* 0x000fe4000001ff00 */
[----:B------:R-:W-:Y:S02]  /*15c0*/  CS2R R50, SRZ ;  /* 0x0000000000327805 */ /* 0x000fe4000001ff00 */
[----:B------:R-:W-:Y:S02]  /*15d0*/  CS2R R52, SRZ ;  /* 0x0000000000347805 */ /* 0x000fe4000001ff00 */
[----:B------:R-:W-:Y:S01]  /*15e0*/  CS2R R54, SRZ ;  /* 0x0000000000367805 */ /* 0x000fe2000001ff00 */
[----:B------:R-:W-:Y:S01]  /*15f0*/  UMOV UR5, URZ ;  /* 0x0000003f00057c82 */ /* 0x000fe20008000000 */
[----:B--2---:R-:W-:-:S05]  /*1600*/  UMOV UR6, URZ ;  /* 0x0000003f00067c82 */ /* 0x004fca0008000000 */
.L_x_49:
[----:B----4-:R-:W-:Y:S01]  /*1610*/  BAR.SYNC.DEFER_BLOCKING 0x0 ;  /* 0x0000000000007b1d */ /* 0x010fe20000010000 */
[----:B------:R-:W-:Y:S01]  /*1620*/  ULEA UR32, UR5, UR12, 0x3 ;  /* 0x0000000c05207291 */ /* 0x000fe2000f8e183f */
[----:B------:R-:W-:Y:S01]  /*1630*/  @!P2 IMAD.MOV.U32 R2, RZ, RZ, 0xc000 ;  /* 0x0000c000ff02a424 */ /* 0x000fe200078e00ff */
[----:B------:R-:W-:Y:S01]  /*1640*/  ELECT P0, URZ, PT ;  /* 0x00000000003f782f */ /* 0x000fe20003800000 */
[----:B------:R-:W-:-:S03]  /*1650*/  ULEA UR14, UR5, UR12, 0xf ;  /* 0x0000000c050e7291 */ /* 0x000fc6000f8e783f */
[----:B------:R-:W-:Y:S01]  /*1660*/  ISETP.LT.U32.AND P0, PT, R6, 0x40, P0 ;  /* 0x000000400600780c */ /* 0x000fe20000701070 */
[----:B------:R-:W-:Y:S01]  /*1670*/  ULOP3.LUT UR8, UR13, 0x1, URZ, 0xc0, !UPT ;  /* 0x000000010d087892 */ /* 0x000fe2000f8ec03f */
[----:B------:R-:W-:-:S03]  /*1680*/  ELECT P1, URZ, PT ;  /* 0x00000000003f782f */ /* 0x000fc60003820000 */
[----:B------:R-:W-:Y:S02]  /*1690*/  ULEA UR24, UR8, UR14, 0xe ;  /* 0x0000000e08187291 */ /* 0x000fe4000f8e703f */
[----:B------:R-:W-:Y:S01]  /*16a0*/  ULEA UR26, UR8, UR6, 0x6 ;  /* 0x00000006081a7291 */ /* 0x000fe2000f8e303f */
[----:B------:R-:W-:Y:S01]  /*16b0*/  ISETP.LT.U32.AND P1, PT, R6, 0x40, P1 ;  /* 0x000000400600780c */ /* 0x000fe20000f21070 */
[----:B------:R-:W-:-:S04]  /*16c0*/  ULEA UR7, UR5, UR12, 0xe ;  /* 0x0000000c05077291 */ /* 0x000fc8000f8e703f */
[----:B------:R-:W-:Y:S01]  /*16d0*/  VOTEU.ANY UP0, P0 ;  /* 0x00000000003f7886 */ /* 0x000fe20000000100 */
[----:B------:R-:W-:Y:S01]  /*16e0*/  VOTEU.ANY UP2, P0 ;  /* 0x00000000003f7886 */ /* 0x000fe20000040100 */
[----:B------:R-:W-:Y:S01]  /*16f0*/  UIADD3 UR31, UR7, 0x10000, URZ ;  /* 0x00010000071f7890 */ /* 0x000fe2000fffe03f */
[----:B------:R1:W-:Y:S01]  /*1700*/  @!P2 SYNCS.ARRIVE.TRANS64 RZ, [UR32+0x18000], R2 ;  /* 0x01800002ffffa9a7 */ /* 0x0003e20008000020 */
[----:B------:R2:W-:Y:S06]  /*1710*/  MEMBAR.ALL.CTA ;  /* 0x0000000000007992 */ /* 0x0005ec0000008000 */
[----:B--2---:R-:W2:Y:S01]  /*1720*/  FENCE.VIEW.ASYNC.S ;  /* 0x00000000000073c6 */ /* 0x004ea20000000000 */
[----:B------:R-:W-:Y:S01]  /*1730*/  @UP0 UIADD3 UR25, UR32, 0x18000, URZ ;  /* 0x0001800020190890 */ /* 0x000fe2000fffe03f */
[----:B------:R-:W-:Y:S01]  /*1740*/  @UP0 UMOV UR16, UR20 ;  /* 0x0000001400100c82 */ /* 0x000fe20008000000 */
[----:B------:R-:W-:Y:S01]  /*1750*/  @UP0 UMOV UR17, UR21 ;  /* 0x0000001500110c82 */ /* 0x000fe20008000000 */
[----:B--2---:R-:W-:Y:S01]  /*1760*/  VOTEU.ANY UP1, P1 ;  /* 0x00000000003f7886 */ /* 0x004fe20000820100 */
[----:B------:R-:W-:Y:S01]  /*1770*/  ULEA UR8, UR8, UR31, 0xd ;  /* 0x0000001f08087291 */ /* 0x000fe2000f8e683f */
[----:B-1----:R-:W-:Y:S01]  /*1780*/  IMAD.U32 R2, RZ, RZ, UR4 ;  /* 0x00000004ff027e24 */ /* 0x002fe2000f8e00ff */
[----:B------:R-:W-:Y:S01]  /*1790*/  VOTEU.ANY UP3, P1 ;  /* 0x00000000003f7886 */ /* 0x000fe20000860100 */
[----:B------:R-:W-:Y:S01]  /*17a0*/  UMOV UR10, UR26 ;  /* 0x0000001a000a7c82 */ /* 0x000fe20008000000 */
[----:B------:R-:W-:Y:S01]  /*17b0*/  @UP1 UIADD3 UR9, UR32, 0x18000, URZ ;  /* 0x0001800020091890 */ /* 0x000fe2000fffe03f */
[----:B------:R-:W-:Y:S01]  /*17c0*/  @UP1 UMOV UR18, UR22 ;  /* 0x0000001600121c82 */ /* 0x000fe20008000000 */
[----:B------:R-:W-:Y:S01]  /*17d0*/  @UP1 UMOV UR19, UR23 ;  /* 0x0000001700131c82 */ /* 0x000fe20008000000 */
[----:B------:R-:W-:Y:S01]  /*17e0*/  SHF.L.U32 R2, R2, 0x1f, RZ ;  /* 0x0000001f02027819 */ /* 0x000fe200000006ff */
[----:B------:R-:W-:Y:S06]  /*17f0*/  BAR.SYNC.DEFER_BLOCKING 0x0 ;  /* 0x0000000000007b1d */ /* 0x000fec0000010000 */
[----:B------:R1:W-:Y:S02]  /*1800*/  @UP2 UTMALDG.2D [UR24], [UR16] ;  /* 0x00000018100025b4 */ /* 0x0003e40008008000 */
[----:B------:R-:W-:Y:S06]  /*1810*/  BAR.SYNC.DEFER_BLOCKING 0x0 ;  /* 0x0000000000007b1d */ /* 0x000fec0000010000 */
[----:B------:R1:W-:Y:S02]  /*1820*/  @UP3 UTMALDG.2D [UR8], [UR18] ;  /* 0x00000008120035b4 */ /* 0x0003e40008008000 */
[----:B------:R-:W-:Y:S06]  /*1830*/  BAR.SYNC.DEFER_BLOCKING 0x0 ;  /* 0x0000000000007b1d */ /* 0x000fec0000010000 */
[----:B------:R-:W2:Y:S02]  /*1840*/  SYNCS.PHASECHK.TRANS64.TRYWAIT P0, [UR32+0x18000], R2 ;  /* 0x01800002ff0075a7 */ /* 0x000ea40008000160 */
[----:B-12---:R-:W-:Y:S05]  /*1850*/  @!P0 BRA `(.L_x_48) ;  /* 0x0000000400948947 */ /* 0x006fea0003800000 */
.L_x_50:
[----:B------:R-:W-:Y:S01]  /*1860*/  USHF.L.U32 UR7, UR13, 0x7, URZ ;  /* 0x000000070d077899 */ /* 0x000fe2000800063f */
[----:B------:R-:W-:Y:S02]  /*1870*/  WARPGROUP.DEPBAR.LE gsb0, 0x0 ;  /* 0x00008000000079c5 */ /* 0x000fe40000010000 */
[----:B------:R-:W-:Y:S01]  /*1880*/  USHF.R.U32.HI UR18, URZ, 0x4, UR31 ;  /* 0x000000043f127899 */ /* 0x000fe2000801161f */
[----:B------:R-:W-:Y:S01]  /*1890*/  WARPGROUP.ARRIVE ;  /* 0x00000000000079c5 */ /* 0x000fe20000000000 */
[----:B------:R-:W-:Y:S01]  /*18a0*/  ULOP3.LUT UR7, UR7, 0x200, URZ, 0xc0, !UPT ;  /* 0x0000020007077892 */ /* 0x000fe2000f8ec03f */
[----:B------:R-:W1:Y:S01]  /*18b0*/  LDC R2, c[0x0][0x230] ;  /* 0x00008c00ff027b82 */ /* 0x000e620000000800 */
[----:B------:R-:W-:Y:S02]  /*18c0*/  USGXT.U32 UR18, UR18, 0xe ;  /* 0x0000000e1212789a */ /* 0x000fe40008000000 */
[----:B------:R-:W-:Y:S01]  /*18d0*/  ULEA.HI UR7, UR14, UR7, URZ, 0x1c ;  /* 0x000000070e077291 */ /* 0x000fe2000f8fe03f */
[----:B------:R-:W-:Y:S01]  /*18e0*/  UMOV UR17, 0x40000040 ;  /* 0x4000004000117882 */ /* 0x000fe20000000000 */
[----:B------:R-:W-:-:S02]  /*18f0*/  UMOV UR19, 0x40000040 ;  /* 0x4000004000137882 */ /* 0x000fc40000000000 */
[----:B------:R-:W-:Y:S01]  /*1900*/  ULOP3.LUT UR16, UR7, 0x3fff, URZ, 0xc0, !UPT ;  /* 0x00003fff07107892 */ /* 0x000fe2000f8ec03f */
[----:B------:R-:W-:Y:S02]  /*1910*/  UMOV UR8, URZ ;  /* 0x0000003f00087c82 */ /* 0x000fe40008000000 */
[----:B------:R-:W-:Y:S01]  /*1920*/  UMOV UR7, URZ ;  /* 0x0000003f00077c82 */ /* 0x000fe20008000000 */
[----:B------:R-:W-:Y:S02]  /*1930*/  UIADD3 UR6, UR6, 0x80, URZ ;  /* 0x0000008006067890 */ /* 0x000fe4000fffe03f */
[----:B------:R-:W-:-:S03]  /*1940*/  UIADD3 UR5, UR5, 0x1, URZ ;  /* 0x0000000105057890 */ /* 0x000fc6000fffe03f */
[----:B------:R-:W-:Y:S01]  /*1950*/  HGMMA.64x64x16.F32.BF16 R24, gdesc[UR16], R24 ;  /* 0x00e00000101879f0 */ /* 0x000fe20008701818 */
[----:B------:R-:W-:Y:S02]  /*1960*/  UIADD3 UR16, UP0, UR16, 0x2, URZ ;  /* 0x0000000210107890 */ /* 0x000fe4000ff1e03f */
[----:B------:R-:W-:Y:S02]  /*1970*/  UIADD3 UR18, UP1, UR18, 0x2, URZ ;  /* 0x0000000212127890 */ /* 0x000fe4000ff3e03f */
[----:B------:R-:W-:Y:S02]  /*1980*/  UIADD3.X UR17, UR7, 0x40000040, URZ, UP0, !UPT ;  /* 0x4000004007117890 */ /* 0x000fe400087fe43f */
[----:B------:R-:W-:Y:S01]  /*1990*/  UIADD3.X UR19, UR8, 0x40000040, URZ, UP1, !UPT ;  /* 0x4000004008137890 */ /* 0x000fe20008ffe43f */
[----:B-1----:R-:W-:Y:S01]  /*19a0*/  ISETP.LE.AND P0, PT, R2, UR6, PT ;  /* 0x0000000602007c0c */ /* 0x002fe2000bf03270 */
[----:B------:R-:W-:Y:S02]  /*19b0*/  UIADD3.64 UR32, UR16, 0x2, URZ ;  /* 0x0000000210207897 */ /* 0x000fe4000fffe03f */
[----:B------:R-:W-:-:S02]  /*19c0*/  UIADD3.64 UR34, UR18, 0x2, URZ ;  /* 0x0000000212227897 */ /* 0x000fc4000fffe03f */
[----:B------:R-:W-:-:S04]  /*19d0*/  UISETP.NE.U32.AND UP0, UPT, UR5, 0x2, UPT ;  /* 0x000000020500788c */ /* 0x000fc8000bf05070 */
[----:B------:R-:W-:Y:S02]  /*19e0*/  USEL UR7, URZ, 0x1, UP0 ;  /* 0x000000013f077887 */ /* 0x000fe40008000000 */
[----:B------:R-:W-:Y:S02]  /*19f0*/  USEL UR5, UR5, URZ, UP0 ;  /* 0x0000003f05057287 */ /* 0x000fe40008000000 */
[----:B------:R-:W-:Y:S01]  /*1a00*/  ULOP3.LUT UR4, UR4, UR7, URZ, 0x3c, !UPT ;  /* 0x0000000704047292 */ /* 0x000fe2000f8e3c3f */
[----:B------:R-:W-:Y:S04]  /*1a10*/  HGMMA.64x64x16.F32.BF16 R24, gdesc[UR16], R24 ;  /* 0x00e00000101879f0 */ /* 0x000fe80008701818 */
[----:B------:R-:W-:Y:S01]  /*1a20*/  HGMMA.64x64x16.F32.BF16 R24, gdesc[UR32], R24 ;  /* 0x00e00000201879f0 */ /* 0x000fe20008701818 */
[----:B------:R-:W-:-:S02]  /*1a30*/  UIADD3.64 UR32, UR16, 0x4, URZ ;  /* 0x0000000410207897 */ /* 0x000fc4000fffe03f */
[----:B------:R-:W-:-:S09]  /*1a40*/  UIADD3.64 UR34, UR18, 0x4, URZ ;  /* 0x0000000412227897 */ /* 0x000fd2000fffe03f */
[----:B------:R-:W-:Y:S01]  /*1a50*/  HGMMA.64x64x16.F32.BF16 R24, gdesc[UR32], R24 ;  /* 0x00e00000201879f0 */ /* 0x000fe20008701818 */
[----:B------:R-:W-:Y:S02]  /*1a60*/  UIADD3.64 UR32, UR16, 0x3fe, URZ ;  /* 0x000003fe10207897 */ /* 0x000fe4000fffe03f */
[----:B------:R-:W-:-:S09]  /*1a70*/  UIADD3.64 UR34, UR18, 0x1fe, URZ ;  /* 0x000001fe12227897 */ /* 0x000fd2000fffe03f */
[----:B------:R-:W-:Y:S01]  /*1a80*/  HGMMA.64x64x16.F32.BF16 R24, gdesc[UR32], R24 ;  /* 0x00e00000201879f0 */ /* 0x000fe20008701818 */
[----:B------:R-:W-:Y:S02]  /*1a90*/  UIADD3.64 UR32, UR16, 0x400, URZ ;  /* 0x0000040010207897 */ /* 0x000fe4000fffe03f */
[----:B------:R-:W-:-:S09]  /*1aa0*/  UIADD3.64 UR34, UR18, 0x200, URZ ;  /* 0x0000020012227897 */ /* 0x000fd2000fffe03f */
[----:B------:R-:W-:Y:S01]  /*1ab0*/  HGMMA.64x64x16.F32.BF16 R24, gdesc[UR32], R24 ;  /* 0x00e00000201879f0 */ /* 0x000fe20008701818 */
[----:B------:R-:W-:Y:S02]  /*1ac0*/  UIADD3.64 UR32, UR16, 0x402, URZ ;  /* 0x0000040210207897 */ /* 0x000fe4000fffe03f */
[----:B------:R-:W-:Y:S02]  /*1ad0*/  UIADD3.64 UR34, UR18, 0x202, URZ ;  /* 0x0000020212227897 */ /* 0x000fe4000fffe03f */
[----:B------:R-:W-:Y:S02]  /*1ae0*/  UIADD3.64 UR16, UR16, 0x404, URZ ;  /* 0x0000040410107897 */ /* 0x000fe4000fffe03f */
[----:B------:R-:W-:-:S05]  /*1af0*/  UIADD3.64 UR18, UR18, 0x204, URZ ;  /* 0x0000020412127897 */ /* 0x000fca000fffe03f */
[----:B------:R-:W-:Y:S04]  /*1b00*/  HGMMA.64x64x16.F32.BF16 R24, gdesc[UR32], R24 ;  /* 0x00e00000201879f0 */ /* 0x000fe80008701818 */
[----:B------:R-:W-:Y:S01]  /*1b10*/  HGMMA.64x64x16.F32.BF16 R24, gdesc[UR16], R24, gsb0 ;  /* 0x00e00000101879f0 */ /* 0x000fe20008001818 */
[----:B------:R-:W-:Y:S05]  /*1b20*/  @!P0 BRA `(.L_x_49) ;  /* 0xfffffff800b88947 */ /* 0x000fea000383ffff */
.L_x_47:
[----:B------:R-:W-:Y:S02]  /*1b30*/  WARPGROUP.DEPBAR.LE gsb0, 0x0 ;  /* 0x00008000000079c5 */ /* 0x000fe40000010000 */
[----:B----4-:R-:W-:Y:S01]  /*1b40*/  BAR.SYNC.DEFER_BLOCKING 0x0 ;  /* 0x0000000000007b1d */ /* 0x010fe20000010000 */
[C---:B-1----:R-:W-:Y:S01]  /*1b50*/  IMAD.SHL.U32 R2, R0.reuse, 0x80, RZ ;  /* 0x0000008000027824 */ /* 0x042fe200078e00ff */
[----:B------:R-:W-:Y:S01]  /*1b60*/  F2FP.BF16.F32.PACK_AB R24, R25, R24 ;  /* 0x000000181918723e */ /* 0x000fe200000010ff */
[----:B------:R-:W-:Y:S01]  /*1b70*/  IMAD.SHL.U32 R3, R0, 0x40, RZ ;  /* 0x0000004000037824 */ /* 0x000fe200078e00ff */
[----:B------:R-:W-:Y:S02]  /*1b80*/  F2FP.BF16.F32.PACK_AB R25, R27, R26 ;  /* 0x0000001a1b19723e */ /* 0x000fe400000010ff */
[----:B------:R-:W-:Y:S02]  /*1b90*/  ELECT P0, URZ, PT ;  /* 0x00000000003f782f */ /* 0x000fe40003800000 */
[----:B------:R-:W-:Y:S01]  /*1ba0*/  LOP3.LUT R2, R2, 0x780, RZ, 0xc0, !PT ;  /* 0x0000078002027812 */ /* 0x000fe200078ec0ff */
[----:B------:R-:W-:Y:S01]  /*1bb0*/  UMOV UR13, UR11 ;  /* 0x0000000b000d7c82 */ /* 0x000fe20008000000 */
[----:B------:R-:W-:Y:S01]  /*1bc0*/  F2FP.BF16.F32.PACK_AB R32, R33, R32 ;  /* 0x000000202120723e */ /* 0x000fe200000010ff */
[----:B------:R-:W-:Y:S01]  /*1bd0*/  UMOV UR14, UR27 ;  /* 0x0000001b000e7c82 */ /* 0x000fe20008000000 */
[----:B---3--:R-:W-:Y:S01]  /*1be0*/  LOP3.LUT R4, R2, 0x3800, R3, 0xf8, !PT ;  /* 0x0000380002047812 */ /* 0x008fe200078ef803 */
[----:B------:R-:W-:Y:S01]  /*1bf0*/  IMAD.SHL.U32 R2, R0, 0x10, RZ ;  /* 0x0000001000027824 */ /* 0x000fe200078e00ff */
[----:B------:R-:W-:-:S02]  /*1c00*/  F2FP.BF16.F32.PACK_AB R26, R29, R28 ;  /* 0x0000001c1d1a723e */ /* 0x000fc400000010ff */
[----:B------:R-:W-:Y:S02]  /*1c10*/  F2FP.BF16.F32.PACK_AB R27, R31, R30 ;  /* 0x0000001e1f1b723e */ /* 0x000fe400000010ff */
[----:B------:R-:W-:Y:S02]  /*1c20*/  LOP3.LUT R3, R2, 0x70, RZ, 0xc0, !PT ;  /* 0x0000007002037812 */ /* 0x000fe400078ec0ff */
[----:B------:R-:W-:Y:S02]  /*1c30*/  F2FP.BF16.F32.PACK_AB R33, R35, R34 ;  /* 0x000000222321723e */ /* 0x000fe400000010ff */
[----:B------:R-:W-:Y:S02]  /*1c40*/  LOP3.LUT R3, R3, 0x10, R0, 0x78, !PT ;  /* 0x0000001003037812 */ /* 0x000fe400078e7800 */
[----:B------:R-:W-:Y:S01]  /*1c50*/  F2FP.BF16.F32.PACK_AB R40, R41, R40 ;  /* 0x000000282928723e */ /* 0x000fe200000010ff */
[----:B------:R-:W1:Y:S02]  /*1c60*/  @!P2 SYNCS.CCTL.IV [UR12+0x18000] ;  /* 0x01800000ff00a9b1 */ /* 0x000e64000800000c */
[----:B-1----:R-:W-:Y:S01]  /*1c70*/  BAR.SYNC.DEFER_BLOCKING 0x0 ;  /* 0x0000000000007b1d */ /* 0x002fe20000010000 */
[----:B------:R-:W-:-:S02]  /*1c80*/  LOP3.LUT R3, R4, R3, RZ, 0xfc, !PT ;  /* 0x0000000304037212 */ /* 0x000fc400078efcff */
[----:B------:R-:W-:Y:S02]  /*1c90*/  F2FP.BF16.F32.PACK_AB R34, R37, R36 ;  /* 0x000000242522723e */ /* 0x000fe400000010ff */
[C---:B------:R-:W-:Y:S01]  /*1ca0*/  LOP3.LUT R2, R3.reuse, 0x20, RZ, 0x3c, !PT ;  /* 0x0000002003027812 */ /* 0x040fe200078e3cff */
[C---:B------:R-:W-:Y:S01]  /*1cb0*/  VIADD R0, R3.reuse, UR12 ;  /* 0x0000000c03007c36 */ /* 0x040fe20008000000 */
[C---:B------:R-:W-:Y:S02]  /*1cc0*/  LOP3.LUT R4, R3.reuse, 0x40, RZ, 0x3c, !PT ;  /* 0x0000004003047812 */ /* 0x040fe400078e3cff */
[----:B------:R-:W-:Y:S01]  /*1cd0*/  LOP3.LUT R3, R3, 0x60, RZ, 0x3c, !PT ;  /* 0x0000006003037812 */ /* 0x000fe200078e3cff */
[----:B------:R-:W-:Y:S01]  /*1ce0*/  VIADD R2, R2, UR12 ;  /* 0x0000000c02027c36 */ /* 0x000fe20008000000 */
[----:B------:R-:W-:Y:S01]  /*1cf0*/  F2FP.BF16.F32.PACK_AB R35, R39, R38 ;  /* 0x000000262723723e */ /* 0x000fe200000010ff */
[----:B------:R-:W-:Y:S01]  /*1d00*/  VIADD R4, R4, UR12 ;  /* 0x0000000c04047c36 */ /* 0x000fe20008000000 */
[----:B------:R-:W-:Y:S01]  /*1d10*/  F2FP.BF16.F32.PACK_AB R41, R43, R42 ;  /* 0x0000002a2b29723e */ /* 0x000fe200000010ff */
[----:B------:R-:W-:Y:S01]  /*1d20*/  VIADD R3, R3, UR12 ;  /* 0x0000000c03037c36 */ /* 0x000fe20008000000 */
[----:B------:R-:W-:-:S02]  /*1d30*/  F2FP.BF16.F32.PACK_AB R48, R49, R48 ;  /* 0x000000303130723e */ /* 0x000fc400000010ff */
[----:B------:R-:W-:Y:S02]  /*1d40*/  F2FP.BF16.F32.PACK_AB R42, R45, R44 ;  /* 0x0000002c2d2a723e */ /* 0x000fe400000010ff */
[----:B------:R-:W-:Y:S02]  /*1d50*/  F2FP.BF16.F32.PACK_AB R43, R47, R46 ;  /* 0x0000002e2f2b723e */ /* 0x000fe400000010ff */
[----:B------:R-:W-:Y:S02]  /*1d60*/  F2FP.BF16.F32.PACK_AB R49, R51, R50 ;  /* 0x000000323331723e */ /* 0x000fe400000010ff */
[----:B------:R-:W-:Y:S01]  /*1d70*/  F2FP.BF16.F32.PACK_AB R50, R53, R52 ;  /* 0x000000343532723e */ /* 0x000fe200000010ff */
[----:B------:R-:W1:Y:S01]  /*1d80*/  @!P2 SYNCS.CCTL.IV [UR12+0x18008] ;  /* 0x01800800ff00a9b1 */ /* 0x000e62000800000c */
[----:B------:R-:W-:Y:S01]  /*1d90*/  F2FP.BF16.F32.PACK_AB R51, R55, R54 ;  /* 0x000000363733723e */ /* 0x000fe200000010ff */
[----:B-1----:R-:W-:Y:S01]  /*1da0*/  STSM.16.M88.4 [R0], R24 ;  /* 0x0000001800007844 */ /* 0x002fe20000000200 */
[----:B------:R-:W-:-:S03]  /*1db0*/  ISETP.LT.U32.AND P0, PT, R6, 0x20, P0 ;  /* 0x000000200600780c */ /* 0x000fc60000701070 */
[----:B------:R-:W-:Y:S04]  /*1dc0*/  STSM.16.M88.4 [R2], R32 ;  /* 0x0000002002007844 */ /* 0x000fe80000000200 */
[----:B------:R-:W-:Y:S04]  /*1dd0*/  STSM.16.M88.4 [R4], R40 ;  /* 0x0000002804007844 */ /* 0x000fe80000000200 */
[----:B------:R-:W-:Y:S02]  /*1de0*/  STSM.16.M88.4 [R3], R48 ;  /* 0x0000003003007844 */ /* 0x000fe40000000200 */
[----:B------:R-:W-:Y:S01]  /*1df0*/  VOTEU.ANY UP0, P0 ;  /* 0x00000000003f7886 */ /* 0x000fe20000000100 */
[----:B------:R-:W-:Y:S01]  /*1e00*/  VOTEU.ANY UP1, P0 ;  /* 0x00000000003f7886 */ /* 0x000fe20000020100 */
[----:B------:R1:W-:Y:S06]  /*1e10*/  MEMBAR.ALL.CTA ;  /* 0x0000000000007992 */ /* 0x0003ec0000008000 */
[----:B-1----:R-:W1:Y:S01]  /*1e20*/  FENCE.VIEW.ASYNC.S ;  /* 0x00000000000073c6 */ /* 0x002e620000000000 */
[----:B--2---:R-:W-:Y:S01]  /*1e30*/  @UP0 UMOV UR6, UR28 ;  /* 0x0000001c00060c82 */ /* 0x004fe20008000000 */
[----:B------:R-:W-:Y:S01]  /*1e40*/  @UP0 UMOV UR7, UR29 ;  /* 0x0000001d00070c82 */ /* 0x000fe20008000000 */
[----:B-1----:R-:W-:Y:S06]  /*1e50*/  BAR.SYNC.DEFER_BLOCKING 0x0 ;  /* 0x0000000000007b1d */ /* 0x002fec0000010000 */
[----:B------:R1:W-:Y:S01]  /*1e60*/  @UP1 UTMASTG.2D [UR12], [UR6] ;  /* 0x0000000c060013b5 */ /* 0x0003e20008008000 */
[----:B------:R0:W-:Y:S01]  /*1e70*/  UTMACMDFLUSH ;  /* 0x00000000000079b7 */ /* 0x0001e20000000000 */
[----:B------:R-:W-:-:S04]  /*1e80*/  DEPBAR.LE SB0, 0x0 ;  /* 0x000080000000791a */ /* 0x000fc80000000000 */
[----:B------:R-:W-:Y:S06]  /*1e90*/  BAR.SYNC.DEFER_BLOCKING 0x0 ;  /* 0x0000000000007b1d */ /* 0x000fec0000010000 */
[----:B-1----:R-:W-:Y:S05]  /*1ea0*/  EXIT ;  /* 0x000000000000794d */ /* 0x002fea0003800000 */
.L_x_48:
[----:B------:R-:W1:Y:S02]  /*1eb0*/  SYNCS.PHASECHK.TRANS64.TRYWAIT P0, [UR32+0x18000], R2 ;  /* 0x01800002ff0075a7 */ /* 0x000e640008000160 */
[----:B-1----:R-:W-:Y:S05]  /*1ec0*/  @!P0 BRA `(.L_x_48) ;  /* 0xfffffffc00f88947 */ /* 0x002fea000383ffff */
[----:B------:R-:W-:Y:S05]  /*1ed0*/  BRA `(.L_x_50) ;  /* 0xfffffff800607947 */ /* 0x000fea000383ffff */
.L_x_51:
[----:B------:R-:W-:-:S00]  /*1ee0*/  BRA `(.L_x_51) ;  /* 0xfffffffc00fc7947 */ /* 0x000fc0000383ffff */
[----:B------:R-:W-:-:S00]  /*1ef0*/  NOP ;  /* 0x0000000000007918 */ /* 0x000fc00000000000 */
        /* <DEDUP_REMOVED lines=8> */
.L_x_52:


//--------------------- .nv.shared.gluon_wgmma    --------------------------
	.section	.nv.shared.gluon_wgmma,"aw",@nobits
	.sectionflags	@""
	.align	16
	.zero		1024


//--------------------- .nv.shared.reserved.0     --------------------------
	.section	.nv.shared.reserved.0,"aw",@nobits
	.weak		__nv_reservedSMEM_offset_0_alias
	.size		__nv_reservedSMEM_offset_0_alias, 0, 0
	.other		__nv_reservedSMEM_offset_0_alias,@"STO_CUDA_RESERVED_SHARED STV_DEFAULT"
__nv_reservedSMEM_offset_0_alias:
	.zero		0


//--------------------- .nv.constant0.gluon_wgmma --------------------------
	.section	.nv.constant0.gluon_wgmma,"a",@progbits
	.sectionflags	@""
	.align	4
.nv.constant0.gluon_wgmma:
	.zero		608


//--------------------- SYMBOLS --------------------------

	.type		.nv.reservedSmem.offset0,@object
	.size		.nv.reservedSmem.offset0,0x4
